def matmul_kernel(
    a_ptr,
    b_ptr,
    c_ptr,
    M,
    N,
    K,
    stride_am,
    stride_ak,
    stride_bk,
    stride_bn,
    stride_cm,
    stride_cn,
    BLOCK_M: tl.constexpr,
    BLOCK_N: tl.constexpr,
    BLOCK_K: tl.constexpr,
    GROUP_M: tl.constexpr,
):
    pid = tl.program_id(axis=0)
    num_pid_m = tl.cdiv(M, BLOCK_M)
    num_pid_n = tl.cdiv(N, BLOCK_N)
    num_pid_in_group = GROUP_M * num_pid_n
    group_id = pid // num_pid_in_group
    first_pid_m = group_id * GROUP_M
    group_size_m = min(num_pid_m - first_pid_m, GROUP_M)
    pid_m = first_pid_m + ((pid % num_pid_in_group) % group_size_m)
    pid_n = (pid % num_pid_in_group) // group_size_m

    offs_am = (pid_m * BLOCK_M + tl.arange(0, BLOCK_M)) % M
    offs_bn = (pid_n * BLOCK_N + tl.arange(0, BLOCK_N)) % N
    offs_k = tl.arange(0, BLOCK_K)
    a_ptrs = a_ptr + offs_am[:, None] * stride_am + offs_k[None, :] * stride_ak
    b_ptrs = b_ptr + offs_k[:, None] * stride_bk + offs_bn[None, :] * stride_bn

    acc = tl.zeros((BLOCK_M, BLOCK_N), dtype=tl.float32)
    for kk in range(0, tl.cdiv(K, BLOCK_K)):
        a = tl.load(a_ptrs, mask=offs_k[None, :] < K - kk * BLOCK_K, other=0.0)
        b = tl.load(b_ptrs, mask=offs_k[:, None] < K - kk * BLOCK_K, other=0.0)
        acc = tl.dot(a, b, acc)
        a_ptrs += BLOCK_K * stride_ak
        b_ptrs += BLOCK_K * stride_bk

    c = acc.to(c_ptr.dtype.element_ty)
    offs_cm = pid_m * BLOCK_M + tl.arange(0, BLOCK_M)
    offs_cn = pid_n * BLOCK_N + tl.arange(0, BLOCK_N)
    c_ptrs = c_ptr + offs_cm[:, None] * stride_cm + offs_cn[None, :] * stride_cn
    mask = (offs_cm[:, None] < M) & (offs_cn[None, :] < N)
    tl.store(c_ptrs, c, mask=mask)

# config = {"BLOCK_K": 256, "BLOCK_M": 16, "BLOCK_N": 16, "GROUP_M": 8, "arch": "sm_100", "dtype": "fp8e4m3", "num_ctas": 1, "num_stages": 3, "num_warps": 4}
# arch = sm_100


// ===== COMPILED SASS (sm_100a) =====

	.target	sm_100a

	.elftype	@"ET_EXEC"


//--------------------- .note.nv.tkinfo           --------------------------
	.section	.note.nv.tkinfo,"",@"SHT_NOTE"
	.sectionflags	@"SHF_NOTE_NV_TKINFO"
	.tkinfo
        /*0018*/ 	.word	0x00000081
        /*0030*/ 	.string	""
        /*0030*/ 	.string	"ptxas-blackwell"
        /*0030*/ 	.string	"Cuda compilation tools, release 12.9, V12.9.86"
        /*0030*/ 	.string	"Build cuda_12.9.r12.9/compiler.36037853_0"
        /*0030*/ 	.string	"-v  -suppress-debug-info  -lineinfo  -arch sm_100a "



//--------------------- .note.nv.cuver            --------------------------
	.section	.note.nv.cuver,"",@"SHT_NOTE"
	.sectionflags	@"SHF_NOTE_NV_CUVER"
        /*0018*/ 	.short	0x0001
        /*001a*/ 	.short	0x0064
        /*001c*/ 	.short	0x0001
        /*001e*/ 	.short	0x0000
        /*0020*/ 	.short	0x0001
        /*0022*/ 	.short	0x0000


//--------------------- .nv.info                  --------------------------
	.section	.nv.info,"",@"SHT_CUDA_INFO"
	.align	4


	//----- nvinfo : EIATTR_REGCOUNT
	.align		4
        /*0000*/ 	.byte	0x04, 0x2f
        /*0002*/ 	.short	(.L_1 - .L_0)
	.align		4
.L_0:
        /*0004*/ 	.word	index@(matmul_kernel)
        /*0008*/ 	.word	0x000000ff


	//----- nvinfo : EIATTR_FRAME_SIZE
	.align		4
.L_1:
        /*000c*/ 	.byte	0x04, 0x11
        /*000e*/ 	.short	(.L_3 - .L_2)
	.align		4
.L_2:
        /*0010*/ 	.word	index@(matmul_kernel)
        /*0014*/ 	.word	0x00000050


	//----- nvinfo : EIATTR_MIN_STACK_SIZE
	.align		4
.L_3:
        /*0018*/ 	.byte	0x04, 0x12
        /*001a*/ 	.short	(.L_5 - .L_4)
	.align		4
.L_4:
        /*001c*/ 	.word	index@(matmul_kernel)
        /*0020*/ 	.word	0x00000050
.L_5:


//--------------------- .nv.info.matmul_kernel    --------------------------
	.section	.nv.info.matmul_kernel,"",@"SHT_CUDA_INFO"
	.sectionflags	@""
	.align	4


	//----- nvinfo : EIATTR_CUDA_API_VERSION
	.align		4
        /*0000*/ 	.byte	0x04, 0x37
        /*0002*/ 	.short	(.L_7 - .L_6)
.L_6:
        /*0004*/ 	.word	0x00000081


	//----- nvinfo : EIATTR_KPARAM_INFO
	.align		4
.L_7:
        /*0008*/ 	.byte	0x04, 0x17
        /*000a*/ 	.short	(.L_9 - .L_8)
.L_8:
        /*000c*/ 	.word	0x00000000
        /*0010*/ 	.short	0x000d
        /*0012*/ 	.short	0x0048
        /*0014*/ 	.byte	0x00, 0xf4, 0x21, 0x00


	//----- nvinfo : EIATTR_KPARAM_INFO
	.align		4
.L_9:
        /*0018*/ 	.byte	0x04, 0x17
        /*001a*/ 	.short	(.L_11 - .L_10)
.L_10:
        /*001c*/ 	.word	0x00000000
        /*0020*/ 	.short	0x000c
        /*0022*/ 	.short	0x0040
        /*0024*/ 	.byte	0x00, 0xf4, 0x21, 0x00


	//----- nvinfo : EIATTR_KPARAM_INFO
	.align		4
.L_11:
        /*0028*/ 	.byte	0x04, 0x17
        /*002a*/ 	.short	(.L_13 - .L_12)
.L_12:
        /*002c*/ 	.word	0x00000000
        /*0030*/ 	.short	0x000b
        /*0032*/ 	.short	0x0038
        /*0034*/ 	.byte	0x00, 0xf0, 0x11, 0x00


	//----- nvinfo : EIATTR_KPARAM_INFO
	.align		4
.L_13:
        /*0038*/ 	.byte	0x04, 0x17
        /*003a*/ 	.short	(.L_15 - .L_14)
.L_14:
        /*003c*/ 	.word	0x00000000
        /*0040*/ 	.short	0x000a
        /*0042*/ 	.short	0x0034
        /*0044*/ 	.byte	0x00, 0xf0, 0x11, 0x00


	//----- nvinfo : EIATTR_KPARAM_INFO
	.align		4
.L_15:
        /*0048*/ 	.byte	0x04, 0x17
        /*004a*/ 	.short	(.L_17 - .L_16)
.L_16:
        /*004c*/ 	.word	0x00000000
        /*0050*/ 	.short	0x0009
        /*0052*/ 	.short	0x0030
        /*0054*/ 	.byte	0x00, 0xf0, 0x11, 0x00


	//----- nvinfo : EIATTR_KPARAM_INFO
	.align		4
.L_17:
        /*0058*/ 	.byte	0x04, 0x17
        /*005a*/ 	.short	(.L_19 - .L_18)
.L_18:
        /*005c*/ 	.word	0x00000000
        /*0060*/ 	.short	0x0008
        /*0062*/ 	.short	0x002c
        /*0064*/ 	.byte	0x00, 0xf0, 0x11, 0x00


	//----- nvinfo : EIATTR_KPARAM_INFO
	.align		4
.L_19:
        /*0068*/ 	.byte	0x04, 0x17
        /*006a*/ 	.short	(.L_21 - .L_20)
.L_20:
        /*006c*/ 	.word	0x00000000
        /*0070*/ 	.short	0x0007
        /*0072*/ 	.short	0x0028
        /*0074*/ 	.byte	0x00, 0xf0, 0x11, 0x00


	//----- nvinfo : EIATTR_KPARAM_INFO
	.align		4
.L_21:
        /*0078*/ 	.byte	0x04, 0x17
        /*007a*/ 	.short	(.L_23 - .L_22)
.L_22:
        /*007c*/ 	.word	0x00000000
        /*0080*/ 	.short	0x0006
        /*0082*/ 	.short	0x0024
        /*0084*/ 	.byte	0x00, 0xf0, 0x11, 0x00


	//----- nvinfo : EIATTR_KPARAM_INFO
	.align		4
.L_23:
        /*0088*/ 	.byte	0x04, 0x17
        /*008a*/ 	.short	(.L_25 - .L_24)
.L_24:
        /*008c*/ 	.word	0x00000000
        /*0090*/ 	.short	0x0005
        /*0092*/ 	.short	0x0020
        /*0094*/ 	.byte	0x00, 0xf0, 0x11, 0x00


	//----- nvinfo : EIATTR_KPARAM_INFO
	.align		4
.L_25:
        /*0098*/ 	.byte	0x04, 0x17
        /*009a*/ 	.short	(.L_27 - .L_26)
.L_26:
        /*009c*/ 	.word	0x00000000
        /*00a0*/ 	.short	0x0004
        /*00a2*/ 	.short	0x001c
        /*00a4*/ 	.byte	0x00, 0xf0, 0x11, 0x00


	//----- nvinfo : EIATTR_KPARAM_INFO
	.align		4
.L_27:
        /*00a8*/ 	.byte	0x04, 0x17
        /*00aa*/ 	.short	(.L_29 - .L_28)
.L_28:
        /*00ac*/ 	.word	0x00000000
        /*00b0*/ 	.short	0x0003
        /*00b2*/ 	.short	0x0018
        /*00b4*/ 	.byte	0x00, 0xf0, 0x11, 0x00


	//----- nvinfo : EIATTR_KPARAM_INFO
	.align		4
.L_29:
        /*00b8*/ 	.byte	0x04, 0x17
        /*00ba*/ 	.short	(.L_31 - .L_30)
.L_30:
        /*00bc*/ 	.word	0x00000000
        /*00c0*/ 	.short	0x0002
        /*00c2*/ 	.short	0x0010
        /*00c4*/ 	.byte	0x00, 0xf4, 0x21, 0x00


	//----- nvinfo : EIATTR_KPARAM_INFO
	.align		4
.L_31:
        /*00c8*/ 	.byte	0x04, 0x17
        /*00ca*/ 	.short	(.L_33 - .L_32)
.L_32:
        /*00cc*/ 	.word	0x00000000
        /*00d0*/ 	.short	0x0001
        /*00d2*/ 	.short	0x0008
        /*00d4*/ 	.byte	0x00, 0xf4, 0x21, 0x00


	//----- nvinfo : EIATTR_KPARAM_INFO
	.align		4
.L_33:
        /*00d8*/ 	.byte	0x04, 0x17
        /*00da*/ 	.short	(.L_35 - .L_34)
.L_34:
        /*00dc*/ 	.word	0x00000000
        /*00e0*/ 	.short	0x0000
        /*00e2*/ 	.short	0x0000
        /*00e4*/ 	.byte	0x00, 0xf4, 0x21, 0x00


	//----- nvinfo : EIATTR_SPARSE_MMA_MASK
	.align		4
.L_35:
        /*00e8*/ 	.byte	0x03, 0x50
        /*00ea*/ 	.short	0x0000


	//----- nvinfo : EIATTR_MAXREG_COUNT
	.align		4
        /*00ec*/ 	.byte	0x03, 0x1b
        /*00ee*/ 	.short	0x00ff


	//----- nvinfo : EIATTR_NUM_BARRIERS
	.align		4
        /*00f0*/ 	.byte	0x02, 0x4c
        /*00f2*/ 	.byte	0x01
	.zero		1


	//----- nvinfo : EIATTR_ANNOTATIONS
	.align		4
        /*00f4*/ 	.byte	0x04, 0x55
        /*00f6*/ 	.short	(.L_37 - .L_36)


	//   ....[0]....
.L_36:
        /*00f8*/ 	.word	0x00000001
        /*00fc*/ 	.byte	0x70, 0x05, 0x00, 0x00, 0x01, 0x00, 0x00, 0x00, 0x80, 0x05, 0x00, 0x00, 0x01, 0x00, 0x00, 0x00
        /* <DEDUP_REMOVED lines=18> */
        /*022c*/ 	.byte	0x10, 0x50, 0x00, 0x00


	//----- nvinfo : EIATTR_VRC_CTA_INIT_COUNT
	.align		4
.L_37:
        /*0230*/ 	.byte	0x02, 0x4a
	.zero		1
	.zero		1


	//----- nvinfo : EIATTR_EXIT_INSTR_OFFSETS
	.align		4
        /*0234*/ 	.byte	0x04, 0x1c
        /*0236*/ 	.short	(.L_39 - .L_38)


	//   ....[0]....
.L_38:
        /*0238*/ 	.word	0x00005350


	//   ....[1]....
        /*023c*/ 	.word	0x00005380


	//----- nvinfo : EIATTR_REQNTID
	.align		4
.L_39:
        /*0240*/ 	.byte	0x04, 0x10
        /*0242*/ 	.short	(.L_41 - .L_40)
.L_40:
        /*0244*/ 	.word	0x00000080
        /*0248*/ 	.word	0x00000001
        /*024c*/ 	.word	0x00000001


	//----- nvinfo : EIATTR_CBANK_PARAM_SIZE
	.align		4
.L_41:
        /*0250*/ 	.byte	0x03, 0x19
        /*0252*/ 	.short	0x0050


	//----- nvinfo : EIATTR_PARAM_CBANK
	.align		4
        /*0254*/ 	.byte	0x04, 0x0a
        /*0256*/ 	.short	(.L_43 - .L_42)
	.align		4
.L_42:
        /*0258*/ 	.word	index@(.nv.constant0.matmul_kernel)
        /*025c*/ 	.short	0x0380
        /*025e*/ 	.short	0x0050


	//----- nvinfo : EIATTR_SW_WAR
	.align		4
.L_43:
        /*0260*/ 	.byte	0x04, 0x36
        /*0262*/ 	.short	(.L_45 - .L_44)
.L_44:
        /*0264*/ 	.word	0x00000008
.L_45:


//--------------------- .nv.compat                --------------------------
	.section	.nv.compat,"",@"SHT_CUDA_COMPAT_INFO"
	.align	4
        /*0000*/ 	.byte	0x02, 0x02, 0x02, 0x00, 0x02, 0x05, 0x05, 0x00, 0x02, 0x03, 0x00, 0x00, 0x02, 0x06, 0x01, 0x00


//--------------------- .nv.callgraph             --------------------------
	.section	.nv.callgraph,"",@"SHT_CUDA_CALLGRAPH"
	.align	4
	.sectionentsize	8
	.align		4
        /*0000*/ 	.word	0x00000000
	.align		4
        /*0004*/ 	.word	0xffffffff
	.align		4
        /*0008*/ 	.word	0x00000000
	.align		4
        /*000c*/ 	.word	0xfffffffe
	.align		4
        /*0010*/ 	.word	0x00000000
	.align		4
        /*0014*/ 	.word	0xfffffffd
	.align		4
        /*0018*/ 	.word	0x00000000
	.align		4
        /*001c*/ 	.word	0xfffffffc


//--------------------- .text.matmul_kernel       --------------------------
	.section	.text.matmul_kernel,"ax",@progbits
	.align	128
        .global         matmul_kernel
        .type           matmul_kernel,@function
        .size           matmul_kernel,(.L_x_3 - matmul_kernel)
        .other          matmul_kernel,@"STO_CUDA_ENTRY STV_DEFAULT"
matmul_kernel:
.text.matmul_kernel:
[----:B------:R-:W0:Y:S08]  /*0000*/  LDC R1, c[0x0][0x37c] ;  /* 0x0000df00ff017b82 */ /* 0x000e300000000800 */
[----:B------:R-:W1:Y:S01]  /*0010*/  LDC.64 R26, c[0x0][0x398] ;  /* 0x0000e600ff1a7b82 */ /* 0x000e620000000a00 */
[----:B------:R-:W2:Y:S01]  /*0020*/  S2R R5, SR_CTAID.X ;  /* 0x0000000000057919 */ /* 0x000ea20000002500 */
[----:B0-----:R-:W-:Y:S01]  /*0030*/  VIADD R1, R1, 0xffffffb0 ;  /* 0xffffffb001017836 */ /* 0x001fe20000000000 */
[----:B------:R-:W-:Y:S01]  /*0040*/  UMOV UR4, 0x400 ;  /* 0x0000040000047882 */ /* 0x000fe20000000000 */
[----:B------:R-:W0:Y:S01]  /*0050*/  LDCU.64 UR8, c[0x0][0x358] ;  /* 0x00006b00ff0877ac */ /* 0x000e220008000a00 */
[----:B------:R-:W3:Y:S03]  /*0060*/  S2R R64, SR_TID.X ;  /* 0x0000000000407919 */ /* 0x000ee60000002100 */
[----:B------:R-:W4:Y:S01]  /*0070*/  S2UR UR5, SR_CgaCtaId ;  /* 0x00000000000579c3 */ /* 0x000f220000008800 */
[----:B-1----:R-:W-:-:S05]  /*0080*/  VIADD R0, R27, 0xf ;  /* 0x0000000f1b007836 */ /* 0x002fca0000000000 */
[----:B------:R-:W-:Y:S01]  /*0090*/  SHF.R.S32.HI R3, RZ, 0x1f, R0 ;  /* 0x0000001fff037819 */ /* 0x000fe20000011400 */
[----:B----4-:R-:W-:-:S03]  /*00a0*/  ULEA UR4, UR5, UR4, 0x18 ;  /* 0x0000000405047291 */ /* 0x010fc6000f8ec0ff */
[----:B------:R-:W-:Y:S02]  /*00b0*/  LEA.HI R3, R3, R0, RZ, 0x4 ;  /* 0x0000000003037211 */ /* 0x000fe400078f20ff */
[----:B--2---:R-:W-:Y:S02]  /*00c0*/  IABS R8, R5 ;  /* 0x0000000500087213 */ /* 0x004fe40000000000 */
[----:B------:R-:W-:Y:S02]  /*00d0*/  SHF.R.S32.HI R3, RZ, 0x4, R3 ;  /* 0x00000004ff037819 */ /* 0x000fe40000011403 */
[----:B---3--:R-:W-:-:S03]  /*00e0*/  SHF.R.U32.HI R93, RZ, 0x4, R64 ;  /* 0x00000004ff5d7819 */ /* 0x008fc60000011640 */
[----:B------:R-:W-:Y:S01]  /*00f0*/  IMAD.SHL.U32 R4, R3, 0x8, RZ ;  /* 0x0000000803047824 */ /* 0x000fe200078e00ff */
[----:B------:R-:W-:-:S04]  /*0100*/  SGXT.U32 R93, R93, 0x3 ;  /* 0x000000035d5d781a */ /* 0x000fc80000000000 */
[-C--:B------:R-:W-:Y:S02]  /*0110*/  IABS R7, R4.reuse ;  /* 0x0000000400077213 */ /* 0x080fe40000000000 */
[----:B------:R-:W-:Y:S02]  /*0120*/  IABS R10, R4 ;  /* 0x00000004000a7213 */ /* 0x000fe40000000000 */
[----:B------:R-:W1:Y:S08]  /*0130*/  I2F.RP R0, R7 ;  /* 0x0000000700007306 */ /* 0x000e700000209400 */
[----:B-1----:R-:W1:Y:S02]  /*0140*/  MUFU.RCP R0, R0 ;  /* 0x0000000000007308 */ /* 0x002e640000001000 */
[----:B-1----:R-:W-:-:S02]  /*0150*/  VIADD R2, R0, 0xffffffe ;  /* 0x0ffffffe00027836 */ /* 0x002fc40000000000 */
[----:B------:R-:W-:-:S04]  /*0160*/  IMAD.MOV R0, RZ, RZ, -R10 ;  /* 0x000000ffff007224 */ /* 0x000fc800078e0a0a */
[----:B------:R1:W2:Y:S02]  /*0170*/  F2I.FTZ.U32.TRUNC.NTZ R3, R2 ;  /* 0x0000000200037305 */ /* 0x0002a4000021f000 */
[----:B-1----:R-:W-:Y:S02]  /*0180*/  IMAD.MOV.U32 R2, RZ, RZ, RZ ;  /* 0x000000ffff027224 */ /* 0x002fe400078e00ff */
[----:B--2---:R-:W-:-:S04]  /*0190*/  IMAD.MOV R6, RZ, RZ, -R3 ;  /* 0x000000ffff067224 */ /* 0x004fc800078e0a03 */
[----:B------:R-:W-:Y:S02]  /*01a0*/  IMAD R9, R6, R7, RZ ;  /* 0x0000000706097224 */ /* 0x000fe400078e02ff */
[----:B------:R-:W-:Y:S02]  /*01b0*/  IMAD.MOV.U32 R6, RZ, RZ, R8 ;  /* 0x000000ffff067224 */ /* 0x000fe400078e0008 */
[----:B------:R-:W-:-:S06]  /*01c0*/  IMAD.HI.U32 R3, R3, R9, R2 ;  /* 0x0000000903037227 */ /* 0x000fcc00078e0002 */
[----:B------:R-:W-:-:S04]  /*01d0*/  IMAD.HI.U32 R3, R3, R6, RZ ;  /* 0x0000000603037227 */ /* 0x000fc800078e00ff */
[----:B------:R-:W-:-:S05]  /*01e0*/  IMAD R0, R3, R0, R6 ;  /* 0x0000000003007224 */ /* 0x000fca00078e0206 */
[----:B------:R-:W-:-:S13]  /*01f0*/  ISETP.GT.U32.AND P1, PT, R7, R0, PT ;  /* 0x000000000700720c */ /* 0x000fda0003f24070 */
[----:B------:R-:W-:Y:S02]  /*0200*/  @!P1 IMAD.IADD R0, R0, 0x1, -R7 ;  /* 0x0000000100009824 */ /* 0x000fe400078e0a07 */
[----:B------:R-:W-:Y:S01]  /*0210*/  @!P1 VIADD R3, R3, 0x1 ;  /* 0x0000000103039836 */ /* 0x000fe20000000000 */
[----:B------:R-:W-:Y:S02]  /*0220*/  ISETP.NE.AND P1, PT, R4, RZ, PT ;  /* 0x000000ff0400720c */ /* 0x000fe40003f25270 */
[----:B------:R-:W-:Y:S02]  /*0230*/  ISETP.GE.U32.AND P0, PT, R0, R7, PT ;  /* 0x000000070000720c */ /* 0x000fe40003f06070 */
[----:B------:R-:W-:-:S04]  /*0240*/  LOP3.LUT R0, R5, R4, RZ, 0x3c, !PT ;  /* 0x0000000405007212 */ /* 0x000fc800078e3cff */
[----:B------:R-:W-:Y:S01]  /*0250*/  ISETP.GE.AND P2, PT, R0, RZ, PT ;  /* 0x000000ff0000720c */ /* 0x000fe20003f46270 */
[----:B------:R-:W-:-:S06]  /*0260*/  VIADD R0, R26, 0xf ;  /* 0x0000000f1a007836 */ /* 0x000fcc0000000000 */
[----:B------:R-:W-:-:S04]  /*0270*/  @P0 VIADD R3, R3, 0x1 ;  /* 0x0000000103030836 */ /* 0x000fc80000000000 */
[----:B------:R-:W-:Y:S01]  /*0280*/  IMAD.MOV.U32 R2, RZ, RZ, R3 ;  /* 0x000000ffff027224 */ /* 0x000fe200078e0003 */
[----:B------:R-:W-:-:S03]  /*0290*/  SHF.R.S32.HI R3, RZ, 0x1f, R0 ;  /* 0x0000001fff037819 */ /* 0x000fc60000011400 */
[----:B------:R-:W-:Y:S01]  /*02a0*/  @!P2 IMAD.MOV R2, RZ, RZ, -R2 ;  /* 0x000000ffff02a224 */ /* 0x000fe200078e0a02 */
[----:B------:R-:W-:Y:S02]  /*02b0*/  @!P1 LOP3.LUT R2, RZ, R4, RZ, 0x33, !PT ;  /* 0x00000004ff029212 */ /* 0x000fe400078e33ff */
[----:B------:R-:W-:-:S03]  /*02c0*/  LEA.HI R3, R3, R0, RZ, 0x4 ;  /* 0x0000000003037211 */ /* 0x000fc600078f20ff */
[----:B------:R-:W-:Y:S02]  /*02d0*/  IMAD.SHL.U32 R6, R2, 0x8, RZ ;  /* 0x0000000802067824 */ /* 0x000fe400078e00ff */
[----:B------:R-:W-:-:S03]  /*02e0*/  IMAD.MOV R2, RZ, RZ, -R2 ;  /* 0x000000ffff027224 */ /* 0x000fc600078e0a02 */
[----:B------:R-:W-:Y:S01]  /*02f0*/  LEA.HI.SX32 R3, R3, -R6, 0x1c ;  /* 0x8000000603037211 */ /* 0x000fe200078fe2ff */
[----:B------:R-:W-:-:S03]  /*0300*/  IMAD R4, R4, R2, R5 ;  /* 0x0000000204047224 */ /* 0x000fc600078e0205 */
[----:B------:R-:W-:Y:S02]  /*0310*/  VIMNMX R11, PT, PT, R3, 0x8, PT ;  /* 0x00000008030b7848 */ /* 0x000fe40003fe0100 */
[----:B------:R-:W-:Y:S02]  /*0320*/  IABS R9, R4 ;  /* 0x0000000400097213 */ /* 0x000fe40000000000 */
[----:B------:R-:W-:-:S04]  /*0330*/  IABS R7, R11 ;  /* 0x0000000b00077213 */ /* 0x000fc80000000000 */
[----:B------:R-:W1:Y:S08]  /*0340*/  I2F.RP R0, R7 ;  /* 0x0000000700007306 */ /* 0x000e700000209400 */
[----:B-1----:R-:W1:Y:S02]  /*0350*/  MUFU.RCP R0, R0 ;  /* 0x0000000000007308 */ /* 0x002e640000001000 */
[----:B-1----:R-:W-:-:S06]  /*0360*/  VIADD R3, R0, 0xffffffe ;  /* 0x0ffffffe00037836 */ /* 0x002fcc0000000000 */
[----:B------:R-:W1:Y:S02]  /*0370*/  F2I.FTZ.U32.TRUNC.NTZ R3, R3 ;  /* 0x0000000300037305 */ /* 0x000e64000021f000 */
[----:B-1----:R-:W-:-:S04]  /*0380*/  IMAD.MOV R8, RZ, RZ, -R3 ;  /* 0x000000ffff087224 */ /* 0x002fc800078e0a03 */
[----:B------:R-:W-:Y:S01]  /*0390*/  IMAD.MOV.U32 R2, RZ, RZ, R8 ;  /* 0x000000ffff027224 */ /* 0x000fe200078e0008 */
[----:B------:R-:W-:-:S03]  /*03a0*/  IABS R8, R11 ;  /* 0x0000000b00087213 */ /* 0x000fc60000000000 */
[----:B------:R-:W-:Y:S02]  /*03b0*/  IMAD R5, R2, R7, RZ ;  /* 0x0000000702057224 */ /* 0x000fe400078e02ff */
[----:B------:R-:W-:Y:S02]  /*03c0*/  IMAD.MOV.U32 R2, RZ, RZ, RZ ;  /* 0x000000ffff027224 */ /* 0x000fe400078e00ff */
[----:B------:R-:W-:Y:S02]  /*03d0*/  IMAD.MOV R0, RZ, RZ, -R8 ;  /* 0x000000ffff007224 */ /* 0x000fe400078e0a08 */
[----:B------:R-:W-:Y:S01]  /*03e0*/  IMAD.HI.U32 R2, R3, R5, R2 ;  /* 0x0000000503027227 */ /* 0x000fe200078e0002 */
[----:B------:R-:W-:Y:S01]  /*03f0*/  LOP3.LUT R3, R64, 0xf, RZ, 0xc0, !PT ;  /* 0x0000000f40037812 */ /* 0x000fe200078ec0ff */
[----:B------:R-:W1:Y:S04]  /*0400*/  LDC R5, c[0x0][0x3a0] ;  /* 0x0000e800ff057b82 */ /* 0x000e680000000800 */
[----:B------:R-:W-:-:S04]  /*0410*/  IMAD.HI.U32 R2, R2, R9, RZ ;  /* 0x0000000902027227 */ /* 0x000fc800078e00ff */
[----:B------:R-:W-:-:S05]  /*0420*/  IMAD R0, R2, R0, R9 ;  /* 0x0000000002007224 */ /* 0x000fca00078e0209 */
[----:B------:R-:W-:Y:S01]  /*0430*/  ISETP.GT.U32.AND P1, PT, R7, R0, PT ;  /* 0x000000000700720c */ /* 0x000fe20003f24070 */
[----:B-1----:R-:W-:-:S12]  /*0440*/  VIADD R5, R5, 0xff ;  /* 0x000000ff05057836 */ /* 0x002fd80000000000 */
[----:B------:R-:W-:Y:S02]  /*0450*/  @!P1 IMAD.IADD R0, R0, 0x1, -R7 ;  /* 0x0000000100009824 */ /* 0x000fe400078e0a07 */
[----:B------:R-:W-:Y:S01]  /*0460*/  @!P1 VIADD R2, R2, 0x1 ;  /* 0x0000000102029836 */ /* 0x000fe20000000000 */
[----:B------:R-:W-:Y:S02]  /*0470*/  ISETP.NE.AND P1, PT, R11, RZ, PT ;  /* 0x000000ff0b00720c */ /* 0x000fe40003f25270 */
[----:B------:R-:W-:Y:S02]  /*0480*/  ISETP.GE.U32.AND P0, PT, R0, R7, PT ;  /* 0x000000070000720c */ /* 0x000fe40003f06070 */
[----:B------:R-:W-:-:S04]  /*0490*/  LOP3.LUT R0, R4, R11, RZ, 0x3c, !PT ;  /* 0x0000000b04007212 */ /* 0x000fc800078e3cff */
[----:B------:R-:W-:-:S07]  /*04a0*/  ISETP.GE.AND P2, PT, R0, RZ, PT ;  /* 0x000000ff0000720c */ /* 0x000fce0003f46270 */
[----:B------:R-:W-:Y:S01]  /*04b0*/  @P0 VIADD R2, R2, 0x1 ;  /* 0x0000000102020836 */ /* 0x000fe20000000000 */
[----:B------:R-:W-:-:S05]  /*04c0*/  ISETP.GT.AND P0, PT, R5, 0xff, PT ;  /* 0x000000ff0500780c */ /* 0x000fca0003f04270 */
[----:B------:R-:W-:Y:S01]  /*04d0*/  @!P2 IMAD.MOV R2, RZ, RZ, -R2 ;  /* 0x000000ffff02a224 */ /* 0x000fe200078e0a02 */
[----:B------:R-:W-:-:S05]  /*04e0*/  @!P1 LOP3.LUT R2, RZ, R11, RZ, 0x33, !PT ;  /* 0x0000000bff029212 */ /* 0x000fca00078e33ff */
[----:B------:R-:W-:Y:S02]  /*04f0*/  IMAD.MOV R0, RZ, RZ, -R2 ;  /* 0x000000ffff007224 */ /* 0x000fe400078e0a02 */
[----:B------:R-:W-:Y:S02]  /*0500*/  @!P0 CS2R R60, SRZ ;  /* 0x00000000003c8805 */ /* 0x000fe4000001ff00 */
[----:B------:R-:W-:Y:S01]  /*0510*/  @!P0 CS2R R62, SRZ ;  /* 0x00000000003e8805 */ /* 0x000fe2000001ff00 */
[----:B------:R-:W-:Y:S02]  /*0520*/  IMAD R0, R11, R0, R4 ;  /* 0x000000000b007224 */ /* 0x000fe400078e0204 */
[----:B------:R-:W-:Y:S02]  /*0530*/  IMAD.SHL.U32 R4, R2, 0x10, RZ ;  /* 0x0000001002047824 */ /* 0x000fe400078e00ff */
[----:B------:R-:W-:-:S04]  /*0540*/  IMAD.IADD R0, R6, 0x1, R0 ;  /* 0x0000000106007824 */ /* 0x000fc800078e0200 */
[----:B------:R-:W-:Y:S02]  /*0550*/  IMAD R40, R0, 0x10, R3 ;  /* 0x0000001000287824 */ /* 0x000fe400078e0203 */
[----:B------:R-:W-:-:S03]  /*0560*/  @!P0 IMAD.SHL.U32 R0, R64, 0x2, RZ ;  /* 0x0000000240008824 */ /* 0x000fc600078e00ff */
[----:B------:R1:W-:Y:S04]  /*0570*/  STL [R1+0x44], R40 ;  /* 0x0000442801007387 */ /* 0x0003e80000100800 */
[----:B------:R1:W-:Y:S01]  /*0580*/  @!P0 STL [R1+0x48], R0 ;  /* 0x0000480001008387 */ /* 0x0003e20000100800 */
[----:B0-----:R-:W-:Y:S05]  /*0590*/  @!P0 BRA `(.L_x_0) ;  /* 0x00000048008c8947 */ /* 0x001fea0003800000 */
[----:B------:R-:W-:Y:S01]  /*05a0*/  IABS R29, R27 ;  /* 0x0000001b001d7213 */ /* 0x000fe20000000000 */
[C---:B-1----:R-:W-:Y:S01]  /*05b0*/  VIADD R0, R4.reuse, 0xf ;  /* 0x0000000f04007836 */ /* 0x042fe20000000000 */
[----:B------:R-:W-:Y:S01]  /*05c0*/  IABS R30, R26 ;  /* 0x0000001a001e7213 */ /* 0x000fe20000000000 */
[C---:B------:R-:W-:Y:S01]  /*05d0*/  VIADD R7, R4.reuse, 0xe ;  /* 0x0000000e04077836 */ /* 0x040fe20000000000 */
[----:B------:R-:W0:Y:S01]  /*05e0*/  I2F.RP R6, R29 ;  /* 0x0000001d00067306 */ /* 0x000e220000209400 */
[C---:B------:R-:W-:Y:S01]  /*05f0*/  VIADD R8, R4.reuse, 0xd ;  /* 0x0000000d04087836 */ /* 0x040fe20000000000 */
[----:B------:R-:W-:Y:S01]  /*0600*/  IABS R11, R0 ;  /* 0x00000000000b7213 */ /* 0x000fe20000000000 */
[C---:B------:R-:W-:Y:S01]  /*0610*/  VIADD R33, R4.reuse, 0x9 ;  /* 0x0000000904217836 */ /* 0x040fe20000000000 */
[----:B------:R-:W-:Y:S01]  /*0620*/  IABS R12, R7 ;  /* 0x00000007000c7213 */ /* 0x000fe20000000000 */
[----:B------:R-:W-:Y:S01]  /*0630*/  VIADD R36, R4, 0x6 ;  /* 0x0000000604247836 */ /* 0x000fe20000000000 */
[----:B------:R-:W-:Y:S01]  /*0640*/  ISETP.GE.AND P2, PT, R0, RZ, PT ;  /* 0x000000ff0000720c */ /* 0x000fe20003f46270 */
[C---:B------:R-:W-:Y:S01]  /*0650*/  VIADD R32, R4.reuse, 0xa ;  /* 0x0000000a04207836 */ /* 0x040fe20000000000 */
[----:B------:R-:W-:Y:S01]  /*0660*/  ISETP.GE.AND P3, PT, R7, RZ, PT ;  /* 0x000000ff0700720c */ /* 0x000fe20003f66270 */
[----:B------:R-:W-:Y:S01]  /*0670*/  VIADD R7, R4, 0xb ;  /* 0x0000000b04077836 */ /* 0x000fe20000000000 */
[----:B------:R-:W-:Y:S01]  /*0680*/  ISETP.GE.AND P4, PT, R8, RZ, PT ;  /* 0x000000ff0800720c */ /* 0x000fe20003f86270 */
[C---:B------:R-:W-:Y:S01]  /*0690*/  VIADD R34, R4.reuse, 0x8 ;  /* 0x0000000804227836 */ /* 0x040fe20000000000 */
[----:B------:R-:W-:Y:S01]  /*06a0*/  IABS R17, R33 ;  /* 0x0000002100117213 */ /* 0x000fe20000000000 */
[C---:B------:R-:W-:Y:S01]  /*06b0*/  VIADD R35, R4.reuse, 0x7 ;  /* 0x0000000704237836 */ /* 0x040fe20000000000 */
[----:B------:R-:W-:Y:S01]  /*06c0*/  IABS R13, R7 ;  /* 0x00000007000d7213 */ /* 0x000fe20000000000 */
[----:B0-----:R-:W0:Y:S01]  /*06d0*/  MUFU.RCP R6, R6 ;  /* 0x0000000600067308 */ /* 0x001e220000001000 */
[----:B------:R-:W-:Y:S01]  /*06e0*/  ISETP.GE.AND P0, PT, R7, RZ, PT ;  /* 0x000000ff0700720c */ /* 0x000fe20003f06270 */
[C---:B------:R-:W-:Y:S01]  /*06f0*/  VIADD R37, R4.reuse, 0x5 ;  /* 0x0000000504257836 */ /* 0x040fe20000000000 */
[----:B------:R-:W-:Y:S01]  /*0700*/  IABS R15, R32 ;  /* 0x00000020000f7213 */ /* 0x000fe20000000000 */
[C---:B------:R-:W-:Y:S01]  /*0710*/  VIADD R38, R4.reuse, 0x4 ;  /* 0x0000000404267836 */ /* 0x040fe20000000000 */
[----:B------:R-:W-:Y:S01]  /*0720*/  IABS R19, R34 ;  /* 0x0000002200137213 */ /* 0x000fe20000000000 */
[C---:B------:R-:W-:Y:S01]  /*0730*/  VIADD R21, R4.reuse, 0x2 ;  /* 0x0000000204157836 */ /* 0x040fe20000000000 */
[----:B------:R-:W-:Y:S01]  /*0740*/  IABS R28, R4 ;  /* 0x00000004001c7213 */ /* 0x000fe20000000000 */
[C---:B------:R-:W-:Y:S01]  /*0750*/  VIADD R39, R4.reuse, 0x3 ;  /* 0x0000000304277836 */ /* 0x040fe20000000000 */
[----:B------:R-:W1:Y:S01]  /*0760*/  LDCU UR5, c[0x0][0x3ac] ;  /* 0x00007580ff0577ac */ /* 0x000e620008000800 */
[----:B------:R-:W-:Y:S01]  /*0770*/  VIADD R23, R4, 0x1 ;  /* 0x0000000104177836 */ /* 0x000fe20000000000 */
[----:B------:R-:W-:Y:S01]  /*0780*/  IABS R22, R21 ;  /* 0x0000001500167213 */ /* 0x000fe20000000000 */
[----:B------:R-:W-:Y:S01]  /*0790*/  IMAD.SHL.U32 R41, R64, 0x2, RZ ;  /* 0x0000000240297824 */ /* 0x000fe200078e00ff */
[----:B------:R-:W2:Y:S01]  /*07a0*/  LDCU UR6, c[0x0][0x3b0] ;  /* 0x00007600ff0677ac */ /* 0x000ea20008000800 */
[----:B------:R-:W-:-:S02]  /*07b0*/  LOP3.LUT R52, R93, 0xe8, RZ, 0xfc, !PT ;  /* 0x000000e85d347812 */ /* 0x000fc400078efcff */
[----:B------:R-:W-:Y:S02]  /*07c0*/  CS2R R60, SRZ ;  /* 0x00000000003c7805 */ /* 0x000fe4000001ff00 */
[----:B------:R-:W-:Y:S01]  /*07d0*/  IABS R25, R23 ;  /* 0x0000001700197213 */ /* 0x000fe20000000000 */
[----:B0-----:R-:W-:Y:S01]  /*07e0*/  VIADD R2, R6, 0xffffffe ;  /* 0x0ffffffe06027836 */ /* 0x001fe20000000000 */
[----:B------:R-:W-:Y:S01]  /*07f0*/  IABS R6, R8 ;  /* 0x0000000800067213 */ /* 0x000fe20000000000 */
[----:B------:R-:W0:Y:S01]  /*0800*/  LDCU UR7, c[0x0][0x3a4] ;  /* 0x00007480ff0777ac */ /* 0x000e220008000800 */
[----:B------:R-:W-:Y:S01]  /*0810*/  STL [R1+0x48], R41 ;  /* 0x0000482901007387 */ /* 0x000fe20000100800 */
[----:B------:R3:W4:Y:S01]  /*0820*/  F2I.FTZ.U32.TRUNC.NTZ R3, R2 ;  /* 0x0000000200037305 */ /* 0x000722000021f000 */
[C---:B------:R-:W-:Y:S01]  /*0830*/  LOP3.LUT R53, R93.reuse, 0xe0, RZ, 0xfc, !PT ;  /* 0x000000e05d357812 */ /* 0x040fe200078efcff */
[----:B------:R-:W5:Y:S01]  /*0840*/  LDCU.64 UR10, c[0x0][0x380] ;  /* 0x00007000ff0a77ac */ /* 0x000f620008000a00 */
[----:B------:R-:W-:-:S02]  /*0850*/  LOP3.LUT R54, R93, 0xd8, RZ, 0xfc, !PT ;  /* 0x000000d85d367812 */ /* 0x000fc400078efcff */
[----:B------:R-:W-:Y:S02]  /*0860*/  CS2R R62, SRZ ;  /* 0x00000000003e7805 */ /* 0x000fe4000001ff00 */
[C---:B------:R-:W-:Y:S02]  /*0870*/  LOP3.LUT R55, R93.reuse, 0xd0, RZ, 0xfc, !PT ;  /* 0x000000d05d377812 */ /* 0x040fe400078efcff */
[C---:B------:R-:W-:Y:S01]  /*0880*/  LOP3.LUT R56, R93.reuse, 0xc8, RZ, 0xfc, !PT ;  /* 0x000000c85d387812 */ /* 0x040fe200078efcff */
[----:B---3--:R-:W-:Y:S01]  /*0890*/  IMAD.MOV.U32 R2, RZ, RZ, RZ ;  /* 0x000000ffff027224 */ /* 0x008fe200078e00ff */
[C---:B------:R-:W-:Y:S02]  /*08a0*/  LOP3.LUT R57, R93.reuse, 0xc0, RZ, 0xfc, !PT ;  /* 0x000000c05d397812 */ /* 0x040fe400078efcff */
[C---:B------:R-:W-:Y:S02]  /*08b0*/  LOP3.LUT R58, R93.reuse, 0xb0, RZ, 0xfc, !PT ;  /* 0x000000b05d3a7812 */ /* 0x040fe400078efcff */
[C---:B------:R-:W-:Y:S01]  /*08c0*/  LOP3.LUT R59, R93.reuse, 0xa8, RZ, 0xfc, !PT ;  /* 0x000000a85d3b7812 */ /* 0x040fe200078efcff */
[----:B----4-:R-:W-:Y:S01]  /*08d0*/  IMAD.MOV R10, RZ, RZ, -R3 ;  /* 0x000000ffff0a7224 */ /* 0x010fe200078e0a03 */
[----:B------:R-:W-:-:S02]  /*08e0*/  LOP3.LUT R76, R93, 0xa0, RZ, 0xfc, !PT ;  /* 0x000000a05d4c7812 */ /* 0x000fc400078efcff */
[C---:B------:R-:W-:Y:S01]  /*08f0*/  LOP3.LUT R77, R93.reuse, 0x98, RZ, 0xfc, !PT ;  /* 0x000000985d4d7812 */ /* 0x040fe200078efcff */
[----:B------:R-:W-:Y:S01]  /*0900*/  IMAD R9, R10, R29, RZ ;  /* 0x0000001d0a097224 */ /* 0x000fe200078e02ff */
[C---:B------:R-:W-:Y:S01]  /*0910*/  LOP3.LUT R78, R93.reuse, 0x90, RZ, 0xfc, !PT ;  /* 0x000000905d4e7812 */ /* 0x040fe200078efcff */
[----:B------:R-:W-:Y:S01]  /*0920*/  IMAD.MOV.U32 R10, RZ, RZ, R11 ;  /* 0x000000ffff0a7224 */ /* 0x000fe200078e000b */
[----:B------:R-:W-:Y:S01]  /*0930*/  LOP3.LUT R79, R93, 0x88, RZ, 0xfc, !PT ;  /* 0x000000885d4f7812 */ /* 0x000fe200078efcff */
[----:B------:R-:W-:Y:S01]  /*0940*/  IMAD.HI.U32 R2, R3, R9, R2 ;  /* 0x0000000903027227 */ /* 0x000fe200078e0002 */
[C---:B------:R-:W-:Y:S02]  /*0950*/  LOP3.LUT R80, R93.reuse, 0x80, RZ, 0xfc, !PT ;  /* 0x000000805d507812 */ /* 0x040fe400078efcff */
[C---:B------:R-:W-:Y:S01]  /*0960*/  LOP3.LUT R81, R93.reuse, 0x70, RZ, 0xfc, !PT ;  /* 0x000000705d517812 */ /* 0x040fe200078efcff */
[----:B------:R-:W-:Y:S01]  /*0970*/  IMAD.MOV.U32 R11, RZ, RZ, R12 ;  /* 0x000000ffff0b7224 */ /* 0x000fe200078e000c */
[C---:B------:R-:W-:Y:S01]  /*0980*/  LOP3.LUT R82, R93.reuse, 0x68, RZ, 0xfc, !PT ;  /* 0x000000685d527812 */ /* 0x040fe200078efcff */
[----:B------:R-:W-:Y:S01]  /*0990*/  IMAD.HI.U32 R3, R2, R10, RZ ;  /* 0x0000000a02037227 */ /* 0x000fe200078e00ff */
[----:B------:R-:W-:-:S02]  /*09a0*/  LOP3.LUT R83, R93, 0x60, RZ, 0xfc, !PT ;  /* 0x000000605d537812 */ /* 0x000fc400078efcff */
[C---:B------:R-:W-:Y:S01]  /*09b0*/  LOP3.LUT R84, R93.reuse, 0x58, RZ, 0xfc, !PT ;  /* 0x000000585d547812 */ /* 0x040fe200078efcff */
[----:B------:R-:W-:Y:S01]  /*09c0*/  IMAD.MOV R3, RZ, RZ, -R3 ;  /* 0x000000ffff037224 */ /* 0x000fe200078e0a03 */
[C---:B------:R-:W-:Y:S01]  /*09d0*/  LOP3.LUT R85, R93.reuse, 0x50, RZ, 0xfc, !PT ;  /* 0x000000505d557812 */ /* 0x040fe200078efcff */
[----:B------:R-:W-:Y:S01]  /*09e0*/  IMAD.MOV.U32 R12, RZ, RZ, R6 ;  /* 0x000000ffff0c7224 */ /* 0x000fe200078e0006 */
[----:B------:R-:W-:Y:S01]  /*09f0*/  LOP3.LUT R86, R93, 0x48, RZ, 0xfc, !PT ;  /* 0x000000485d567812 */ /* 0x000fe200078efcff */
[----:B------:R-:W-:Y:S01]  /*0a00*/  IMAD R0, R29, R3, R10 ;  /* 0x000000031d007224 */ /* 0x000fe200078e020a */
[C---:B------:R-:W-:Y:S01]  /*0a10*/  LOP3.LUT R87, R93.reuse, 0x40, RZ, 0xfc, !PT ;  /* 0x000000405d577812 */ /* 0x040fe200078efcff */
[----:B------:R-:W-:Y:S01]  /*0a20*/  IMAD.HI.U32 R9, R2, R12, RZ ;  /* 0x0000000c02097227 */ /* 0x000fe200078e00ff */
[----:B------:R-:W-:Y:S02]  /*0a30*/  LOP3.LUT R88, R93, 0x30, RZ, 0xfc, !PT ;  /* 0x000000305d587812 */ /* 0x000fe400078efcff */
[----:B------:R-:W-:Y:S01]  /*0a40*/  ISETP.GT.U32.AND P5, PT, R29, R0, PT ;  /* 0x000000001d00720c */ /* 0x000fe20003fa4070 */
[----:B------:R-:W-:Y:S01]  /*0a50*/  IMAD.MOV R9, RZ, RZ, -R9 ;  /* 0x000000ffff097224 */ /* 0x000fe200078e0a09 */
[C---:B------:R-:W-:Y:S01]  /*0a60*/  LOP3.LUT R89, R93.reuse, 0x28, RZ, 0xfc, !PT ;  /* 0x000000285d597812 */ /* 0x040fe200078efcff */
[----:B------:R-:W-:Y:S01]  /*0a70*/  VIADD R3, R4, 0xc ;  /* 0x0000000c04037836 */ /* 0x000fe20000000000 */
[----:B------:R-:W-:Y:S01]  /*0a80*/  LOP3.LUT R90, R93, 0x20, RZ, 0xfc, !PT ;  /* 0x000000205d5a7812 */ /* 0x000fe200078efcff */
[----:B------:R-:W-:Y:S01]  /*0a90*/  IMAD R8, R29, R9, R12 ;  /* 0x000000091d087224 */ /* 0x000fe200078e020c */
[----:B------:R-:W-:Y:S01]  /*0aa0*/  LOP3.LUT R91, R93, 0x18, RZ, 0xfc, !PT ;  /* 0x000000185d5b7812 */ /* 0x000fe200078efcff */
[----:B------:R-:W-:Y:S01]  /*0ab0*/  IMAD.HI.U32 R6, R2, R11, RZ ;  /* 0x0000000b02067227 */ /* 0x000fe200078e00ff */
[----:B------:R-:W-:-:S02]  /*0ac0*/  IABS R12, R3 ;  /* 0x00000003000c7213 */ /* 0x000fc40000000000 */
[----:B------:R-:W-:Y:S01]  /*0ad0*/  ISETP.GE.AND P1, PT, R3, RZ, PT ;  /* 0x000000ff0300720c */ /* 0x000fe20003f26270 */
[----:B------:R-:W-:Y:S01]  /*0ae0*/  IMAD.MOV R6, RZ, RZ, -R6 ;  /* 0x000000ffff067224 */ /* 0x000fe200078e0a06 */
[C---:B------:R-:W-:Y:S01]  /*0af0*/  LOP3.LUT R92, R93.reuse, 0x10, RZ, 0xfc, !PT ;  /* 0x000000105d5c7812 */ /* 0x040fe200078efcff */
[----:B------:R-:W-:Y:S01]  /*0b00*/  @!P5 IMAD.IADD R0, R0, 0x1, -R29 ;  /* 0x000000010000d824 */ /* 0x000fe200078e0a1d */
[----:B------:R-:W-:Y:S01]  /*0b10*/  LOP3.LUT R94, R93, 0x8, RZ, 0xfc, !PT ;  /* 0x000000085d5e7812 */ /* 0x000fe200078efcff */
[----:B------:R-:W-:Y:S01]  /*0b20*/  IMAD.HI.U32 R3, R2, R12, RZ ;  /* 0x0000000c02037227 */ /* 0x000fe200078e00ff */
[----:B------:R-:W-:Y:S02]  /*0b30*/  LEA.HI R95, R64, 0xf8, RZ, 0x1c ;  /* 0x000000f8405f7811 */ /* 0x000fe400078fe0ff */
[----:B------:R-:W-:Y:S01]  /*0b40*/  ISETP.GT.U32.AND P5, PT, R29, R0, PT ;  /* 0x000000001d00720c */ /* 0x000fe20003fa4070 */
[----:B------:R-:W-:Y:S01]  /*0b50*/  IMAD.HI.U32 R7, R2, R13, RZ ;  /* 0x0000000d02077227 */ /* 0x000fe200078e00ff */
[----:B------:R-:W-:-:S02]  /*0b60*/  LEA.HI R96, R64, 0xb8, RZ, 0x1c ;  /* 0x000000b840607811 */ /* 0x000fc400078fe0ff */
[----:B------:R-:W-:Y:S01]  /*0b70*/  LEA.HI R97, R64, 0x78, RZ, 0x1c ;  /* 0x0000007840617811 */ /* 0x000fe200078fe0ff */
[----:B------:R-:W-:Y:S01]  /*0b80*/  IMAD.HI.U32 R10, R2, R17, RZ ;  /* 0x00000011020a7227 */ /* 0x000fe200078e00ff */
[----:B------:R-:W-:-:S03]  /*0b90*/  LEA.HI R98, R64, 0x38, RZ, 0x1c ;  /* 0x0000003840627811 */ /* 0x000fc600078fe0ff */
[C---:B------:R-:W-:Y:S02]  /*0ba0*/  IMAD R6, R29.reuse, R6, R11 ;  /* 0x000000061d067224 */ /* 0x040fe400078e020b */
[----:B------:R-:W-:Y:S02]  /*0bb0*/  IMAD.MOV R3, RZ, RZ, -R3 ;  /* 0x000000ffff037224 */ /* 0x000fe400078e0a03 */
[----:B------:R-:W-:Y:S01]  /*0bc0*/  IMAD.MOV R14, RZ, RZ, -R7 ;  /* 0x000000ffff0e7224 */ /* 0x000fe200078e0a07 */
[C---:B------:R-:W-:Y:S01]  /*0bd0*/  ISETP.GT.U32.AND P6, PT, R29.reuse, R6, PT ;  /* 0x000000061d00720c */ /* 0x040fe20003fc4070 */
[----:B------:R-:W-:Y:S02]  /*0be0*/  IMAD.MOV R18, RZ, RZ, -R10 ;  /* 0x000000ffff127224 */ /* 0x000fe400078e0a0a */
[C---:B------:R-:W-:Y:S02]  /*0bf0*/  IMAD R10, R29.reuse, R3, R12 ;  /* 0x000000031d0a7224 */ /* 0x040fe400078e020c */
[----:B------:R-:W-:-:S02]  /*0c00*/  IMAD R12, R29, R14, R13 ;  /* 0x0000000e1d0c7224 */ /* 0x000fc400078e020d */
[C---:B------:R-:W-:Y:S01]  /*0c10*/  IMAD R14, R29.reuse, R18, R17 ;  /* 0x000000121d0e7224 */ /* 0x040fe200078e0211 */
[----:B------:R-:W-:Y:S01]  /*0c20*/  IABS R17, R36 ;  /* 0x0000002400117213 */ /* 0x000fe20000000000 */
[----:B------:R-:W-:Y:S01]  /*0c30*/  @!P5 IMAD.IADD R0, R0, 0x1, -R29 ;  /* 0x000000010000d824 */ /* 0x000fe200078e0a1d */
[----:B------:R-:W-:Y:S01]  /*0c40*/  ISETP.GT.U32.AND P5, PT, R29, R8, PT ;  /* 0x000000081d00720c */ /* 0x000fe20003fa4070 */
[----:B------:R-:W-:-:S04]  /*0c50*/  IMAD.HI.U32 R9, R2, R15, RZ ;  /* 0x0000000f02097227 */ /* 0x000fc800078e00ff */
[----:B------:R-:W-:-:S04]  /*0c60*/  IMAD.HI.U32 R7, R2, R17, RZ ;  /* 0x0000001102077227 */ /* 0x000fc800078e00ff */
[----:B------:R-:W-:Y:S02]  /*0c70*/  IMAD.MOV R18, RZ, RZ, -R7 ;  /* 0x000000ffff127224 */ /* 0x000fe400078e0a07 */
[----:B------:R-:W-:Y:S01]  /*0c80*/  @!P6 IMAD.IADD R6, R6, 0x1, -R29 ;  /* 0x000000010606e824 */ /* 0x000fe200078e0a1d */
[----:B------:R-:W-:Y:S01]  /*0c90*/  ISETP.GT.U32.AND P6, PT, R29, R10, PT ;  /* 0x0000000a1d00720c */ /* 0x000fe20003fc4070 */
[----:B------:R-:W-:Y:S02]  /*0ca0*/  IMAD.MOV.U32 R7, RZ, RZ, R0 ;  /* 0x000000ffff077224 */ /* 0x000fe400078e0000 */
[----:B------:R-:W-:-:S04]  /*0cb0*/  IMAD.HI.U32 R11, R2, R19, RZ ;  /* 0x00000013020b7227 */ /* 0x000fc800078e00ff */
[----:B------:R-:W-:Y:S01]  /*0cc0*/  @!P2 IMAD.MOV R7, RZ, RZ, -R7 ;  /* 0x000000ffff07a224 */ /* 0x000fe200078e0a07 */
[C---:B------:R-:W-:Y:S01]  /*0cd0*/  ISETP.GT.U32.AND P2, PT, R29.reuse, R6, PT ;  /* 0x000000061d00720c */ /* 0x040fe20003f44070 */
[----:B------:R-:W-:Y:S02]  /*0ce0*/  @!P5 IMAD.IADD R8, R8, 0x1, -R29 ;  /* 0x000000010808d824 */ /* 0x000fe400078e0a1d */
[----:B------:R-:W-:Y:S02]  /*0cf0*/  IMAD.MOV R16, RZ, RZ, -R9 ;  /* 0x000000ffff107224 */ /* 0x000fe400078e0a09 */
[----:B------:R-:W-:Y:S01]  /*0d00*/  IMAD.MOV R20, RZ, RZ, -R11 ;  /* 0x000000ffff147224 */ /* 0x000fe200078e0a0b */
[C---:B------:R-:W-:Y:S01]  /*0d10*/  ISETP.GT.U32.AND P5, PT, R29.reuse, R8, PT ;  /* 0x000000081d00720c */ /* 0x040fe20003fa4070 */
[----:B------:R-:W-:Y:S01]  /*0d20*/  IMAD R13, R29, R16, R15 ;  /* 0x000000101d0d7224 */ /* 0x000fe200078e020f */
[----:B------:R-:W3:Y:S01]  /*0d30*/  I2F.RP R11, R30 ;  /* 0x0000001e000b7306 */ /* 0x000ee20000209400 */
[----:B------:R-:W-:Y:S01]  /*0d40*/  IABS R16, R35 ;  /* 0x0000002300107213 */ /* 0x000fe20000000000 */
[----:B------:R-:W-:-:S02]  /*0d50*/  @!P6 IMAD.IADD R10, R10, 0x1, -R29 ;  /* 0x000000010a0ae824 */ /* 0x000fc400078e0a1d */
[C---:B------:R-:W-:Y:S01]  /*0d60*/  IMAD R15, R29.reuse, R20, R19 ;  /* 0x000000141d0f7224 */ /* 0x040fe200078e0213 */
[----:B------:R-:W-:Y:S01]  /*0d70*/  IABS R19, R37 ;  /* 0x0000002500137213 */ /* 0x000fe20000000000 */
[----:B------:R-:W-:Y:S01]  /*0d80*/  @!P2 IMAD.IADD R6, R6, 0x1, -R29 ;  /* 0x000000010606a824 */ /* 0x000fe200078e0a1d */
[C---:B------:R-:W-:Y:S01]  /*0d90*/  ISETP.GT.U32.AND P2, PT, R29.reuse, R12, PT ;  /* 0x0000000c1d00720c */ /* 0x040fe20003f44070 */
[----:B------:R-:W-:Y:S01]  /*0da0*/  IMAD.HI.U32 R3, R2, R16, RZ ;  /* 0x0000001002037227 */ /* 0x000fe200078e00ff */
[C---:B------:R-:W-:Y:S02]  /*0db0*/  ISETP.GT.U32.AND P6, PT, R29.reuse, R10, PT ;  /* 0x0000000a1d00720c */ /* 0x040fe40003fc4070 */
[----:B------:R-:W-:Y:S01]  /*0dc0*/  IABS R20, R38 ;  /* 0x0000002600147213 */ /* 0x000fe20000000000 */
[----:B------:R-:W-:Y:S02]  /*0dd0*/  IMAD.MOV R9, RZ, RZ, -R3 ;  /* 0x000000ffff097224 */ /* 0x000fe400078e0a03 */
[----:B------:R-:W-:Y:S01]  /*0de0*/  @!P5 IMAD.IADD R8, R8, 0x1, -R29 ;  /* 0x000000010808d824 */ /* 0x000fe200078e0a1d */
[C---:B------:R-:W-:Y:S01]  /*0df0*/  ISETP.GT.U32.AND P5, PT, R29.reuse, R13, PT ;  /* 0x0000000d1d00720c */ /* 0x040fe20003fa4070 */
[----:B------:R-:W-:Y:S01]  /*0e00*/  IMAD.HI.U32 R3, R2, R19, RZ ;  /* 0x0000001302037227 */ /* 0x000fe200078e00ff */
[----:B---3--:R-:W3:Y:S03]  /*0e10*/  MUFU.RCP R11, R11 ;  /* 0x0000000b000b7308 */ /* 0x008ee60000001000 */
[----:B------:R-:W-:-:S02]  /*0e20*/  IMAD R16, R29, R9, R16 ;  /* 0x000000091d107224 */ /* 0x000fc400078e0210 */
[----:B------:R-:W-:-:S04]  /*0e30*/  IMAD.HI.U32 R9, R2, R20, RZ ;  /* 0x0000001402097227 */ /* 0x000fc800078e00ff */
[C---:B------:R-:W-:Y:S02]  /*0e40*/  IMAD R17, R29.reuse, R18, R17 ;  /* 0x000000121d117224 */ /* 0x040fe400078e0211 */
[----:B------:R-:W-:Y:S01]  /*0e50*/  @!P2 IMAD.IADD R12, R12, 0x1, -R29 ;  /* 0x000000010c0ca824 */ /* 0x000fe200078e0a1d */
[C---:B------:R-:W-:Y:S01]  /*0e60*/  ISETP.GT.U32.AND P2, PT, R29.reuse, R15, PT ;  /* 0x0000000f1d00720c */ /* 0x040fe20003f44070 */
[----:B------:R-:W-:Y:S02]  /*0e70*/  IMAD.MOV R18, RZ, RZ, -R3 ;  /* 0x000000ffff127224 */ /* 0x000fe400078e0a03 */
[----:B------:R-:W-:Y:S02]  /*0e80*/  IMAD.MOV R9, RZ, RZ, -R9 ;  /* 0x000000ffff097224 */ /* 0x000fe400078e0a09 */
[----:B------:R-:W-:Y:S01]  /*0e90*/  @!P6 IMAD.IADD R10, R10, 0x1, -R29 ;  /* 0x000000010a0ae824 */ /* 0x000fe200078e0a1d */
[C---:B------:R-:W-:Y:S01]  /*0ea0*/  ISETP.GT.U32.AND P6, PT, R29.reuse, R14, PT ;  /* 0x0000000e1d00720c */ /* 0x040fe20003fc4070 */
[----:B------:R-:W-:-:S02]  /*0eb0*/  IMAD R18, R29, R18, R19 ;  /* 0x000000121d127224 */ /* 0x000fc400078e0213 */
[----:B------:R-:W-:Y:S01]  /*0ec0*/  IMAD R19, R29, R9, R20 ;  /* 0x000000091d137224 */ /* 0x000fe200078e0214 */
[----:B------:R-:W-:Y:S01]  /*0ed0*/  IABS R20, R39 ;  /* 0x0000002700147213 */ /* 0x000fe20000000000 */
[----:B------:R-:W-:-:S04]  /*0ee0*/  IMAD.HI.U32 R3, R2, R22, RZ ;  /* 0x0000001602037227 */ /* 0x000fc800078e00ff */
[----:B------:R-:W-:Y:S01]  /*0ef0*/  @!P5 IMAD.IADD R13, R13, 0x1, -R29 ;  /* 0x000000010d0dd824 */ /* 0x000fe200078e0a1d */
[----:B------:R-:W-:Y:S01]  /*0f00*/  ISETP.GT.U32.AND P5, PT, R29, R16, PT ;  /* 0x000000101d00720c */ /* 0x000fe20003fa4070 */
[----:B------:R-:W-:-:S04]  /*0f10*/  IMAD.HI.U32 R0, R2, R20, RZ ;  /* 0x0000001402007227 */ /* 0x000fc800078e00ff */
[----:B------:R-:W-:Y:S02]  /*0f20*/  IMAD.MOV R3, RZ, RZ, -R3 ;  /* 0x000000ffff037224 */ /* 0x000fe400078e0a03 */
[----:B------:R-:W-:Y:S01]  /*0f30*/  @!P2 IMAD.IADD R15, R15, 0x1, -R29 ;  /* 0x000000010f0fa824 */ /* 0x000fe200078e0a1d */
[----:B------:R-:W-:Y:S01]  /*0f40*/  ISETP.GT.U32.AND P2, PT, R29, R13, PT ;  /* 0x0000000d1d00720c */ /* 0x000fe20003f44070 */
[----:B---3--:R-:W-:Y:S02]  /*0f50*/  VIADD R24, R11, 0xffffffe ;  /* 0x0ffffffe0b187836 */ /* 0x008fe40000000000 */
[----:B------:R-:W-:Y:S02]  /*0f60*/  IMAD.MOV R0, RZ, RZ, -R0 ;  /* 0x000000ffff007224 */ /* 0x000fe400078e0a00 */
[----:B------:R-:W-:-:S04]  /*0f70*/  IMAD.HI.U32 R9, R2, R25, RZ ;  /* 0x0000001902097227 */ /* 0x000fc800078e00ff */
[C---:B------:R-:W-:Y:S02]  /*0f80*/  IMAD R22, R29.reuse, R3, R22 ;  /* 0x000000031d167224 */ /* 0x040fe400078e0216 */
[----:B------:R-:W-:Y:S01]  /*0f90*/  @!P6 IMAD.IADD R14, R14, 0x1, -R29 ;  /* 0x000000010e0ee824 */ /* 0x000fe200078e0a1d */
[----:B------:R-:W3:Y:S01]  /*0fa0*/  F2I.FTZ.U32.TRUNC.NTZ R3, R24 ;  /* 0x0000001800037305 */ /* 0x000ee2000021f000 */
[C---:B------:R-:W-:Y:S01]  /*0fb0*/  ISETP.GT.U32.AND P6, PT, R29.reuse, R12, PT ;  /* 0x0000000c1d00720c */ /* 0x040fe20003fc4070 */
[----:B------:R-:W-:Y:S02]  /*0fc0*/  IMAD R20, R29, R0, R20 ;  /* 0x000000001d147224 */ /* 0x000fe400078e0214 */
[----:B------:R-:W-:Y:S02]  /*0fd0*/  IMAD.MOV R0, RZ, RZ, -R9 ;  /* 0x000000ffff007224 */ /* 0x000fe400078e0a09 */
[----:B------:R-:W-:Y:S01]  /*0fe0*/  IMAD.MOV.U32 R9, RZ, RZ, R6 ;  /* 0x000000ffff097224 */ /* 0x000fe200078e0006 */
[----:B------:R-:W-:Y:S01]  /*0ff0*/  LOP3.LUT R6, R64, 0x7, RZ, 0xc0, !PT ;  /* 0x0000000740067812 */ /* 0x000fe200078ec0ff */
[----:B------:R-:W-:-:S02]  /*1000*/  @!P5 IMAD.IADD R16, R16, 0x1, -R29 ;  /* 0x000000011010d824 */ /* 0x000fc400078e0a1d */
[----:B------:R-:W-:Y:S01]  /*1010*/  @!P3 IMAD.MOV R9, RZ, RZ, -R9 ;  /* 0x000000ffff09b224 */ /* 0x000fe200078e0a09 */
[----:B------:R-:W-:Y:S01]  /*1020*/  ISETP.GT.U32.AND P3, PT, R29, R14, PT ;  /* 0x0000000e1d00720c */ /* 0x000fe20003f64070 */
[----:B------:R-:W-:Y:S01]  /*1030*/  @!P2 IMAD.IADD R13, R13, 0x1, -R29 ;  /* 0x000000010d0da824 */ /* 0x000fe200078e0a1d */
[C---:B------:R-:W-:Y:S01]  /*1040*/  ISETP.GT.U32.AND P5, PT, R29.reuse, R16, PT ;  /* 0x000000101d00720c */ /* 0x040fe20003fa4070 */
[----:B------:R-:W-:Y:S01]  /*1050*/  IMAD.HI.U32 R2, R2, R28, RZ ;  /* 0x0000001c02027227 */ /* 0x000fe200078e00ff */
[----:B------:R-:W-:-:S03]  /*1060*/  ISETP.GT.U32.AND P2, PT, R29, R18, PT ;  /* 0x000000121d00720c */ /* 0x000fc60003f44070 */
[----:B------:R-:W-:Y:S02]  /*1070*/  IMAD.MOV.U32 R11, RZ, RZ, R8 ;  /* 0x000000ffff0b7224 */ /* 0x000fe400078e0008 */
[----:B------:R-:W-:Y:S01]  /*1080*/  @!P6 IMAD.IADD R12, R12, 0x1, -R29 ;  /* 0x000000010c0ce824 */ /* 0x000fe200078e0a1d */
[C---:B------:R-:W-:Y:S01]  /*1090*/  ISETP.GT.U32.AND P6, PT, R29.reuse, R17, PT ;  /* 0x000000111d00720c */ /* 0x040fe20003fc4070 */
[----:B------:R-:W-:Y:S02]  /*10a0*/  IMAD.MOV R2, RZ, RZ, -R2 ;  /* 0x000000ffff027224 */ /* 0x000fe400078e0a02 */
[----:B---3--:R-:W-:Y:S02]  /*10b0*/  IMAD.MOV R31, RZ, RZ, -R3 ;  /* 0x000000ffff1f7224 */ /* 0x008fe400078e0a03 */
[----:B------:R-:W-:Y:S01]  /*10c0*/  @!P4 IMAD.MOV R11, RZ, RZ, -R11 ;  /* 0x000000ffff0bc224 */ /* 0x000fe200078e0a0b */
[C---:B------:R-:W-:Y:S01]  /*10d0*/  ISETP.GT.U32.AND P4, PT, R29.reuse, R15, PT ;  /* 0x0000000f1d00720c */ /* 0x040fe20003f84070 */
[C---:B------:R-:W-:Y:S01]  /*10e0*/  IMAD R24, R29.reuse, R0, R25 ;  /* 0x000000001d187224 */ /* 0x040fe200078e0219 */
[----:B------:R-:W-:Y:S01]  /*10f0*/  IABS R0, R40 ;  /* 0x0000002800007213 */ /* 0x000fe20000000000 */
[----:B------:R-:W-:-:S02]  /*1100*/  IMAD R25, R29, R2, R28 ;  /* 0x000000021d197224 */ /* 0x000fc400078e021c */
[----:B------:R-:W-:Y:S02]  /*1110*/  IMAD R31, R31, R30, RZ ;  /* 0x0000001e1f1f7224 */ /* 0x000fe400078e02ff */
[----:B------:R-:W-:Y:S02]  /*1120*/  IMAD.MOV.U32 R2, RZ, RZ, RZ ;  /* 0x000000ffff027224 */ /* 0x000fe400078e00ff */
[--C-:B------:R-:W-:Y:S01]  /*1130*/  @!P3 IMAD.IADD R14, R14, 0x1, -R29.reuse ;  /* 0x000000010e0eb824 */ /* 0x100fe200078e0a1d */
[C---:B------:R-:W-:Y:S01]  /*1140*/  ISETP.GT.U32.AND P3, PT, R29.reuse, R19, PT ;  /* 0x000000131d00720c */ /* 0x040fe20003f64070 */
[----:B------:R-:W-:Y:S01]  /*1150*/  @!P5 IMAD.IADD R16, R16, 0x1, -R29 ;  /* 0x000000011010d824 */ /* 0x000fe200078e0a1d */
[----:B------:R-:W-:Y:S01]  /*1160*/  ISETP.GT.U32.AND P5, PT, R29, R22, PT ;  /* 0x000000161d00720c */ /* 0x000fe20003fa4070 */
[----:B------:R-:W-:-:S04]  /*1170*/  IMAD.HI.U32 R2, R3, R31, R2 ;  /* 0x0000001f03027227 */ /* 0x000fc800078e0002 */
[--C-:B------:R-:W-:Y:S01]  /*1180*/  @!P2 IMAD.IADD R18, R18, 0x1, -R29.reuse ;  /* 0x000000011212a824 */ /* 0x100fe200078e0a1d */
[----:B------:R-:W-:Y:S01]  /*1190*/  ISETP.GT.U32.AND P2, PT, R29, R25, PT ;  /* 0x000000191d00720c */ /* 0x000fe20003f44070 */
[----:B------:R-:W-:Y:S01]  /*11a0*/  IMAD.MOV.U32 R3, RZ, RZ, R0 ;  /* 0x000000ffff037224 */ /* 0x000fe200078e0000 */
[----:B------:R-:W-:Y:S01]  /*11b0*/  SHF.R.U32.HI R0, RZ, 0x2, R64 ;  /* 0x00000002ff007819 */ /* 0x000fe20000011640 */
[----:B------:R-:W-:Y:S01]  /*11c0*/  @!P6 IMAD.IADD R17, R17, 0x1, -R29 ;  /* 0x000000011111e824 */ /* 0x000fe200078e0a1d */
[C---:B------:R-:W-:Y:S01]  /*11d0*/  ISETP.GT.U32.AND P6, PT, R29.reuse, R24, PT ;  /* 0x000000181d00720c */ /* 0x040fe20003fc4070 */
[----:B------:R-:W-:Y:S01]  /*11e0*/  @!P0 IMAD.MOV R12, RZ, RZ, -R12 ;  /* 0x000000ffff0c8224 */ /* 0x000fe200078e0a0c */
[----:B------:R-:W-:Y:S01]  /*11f0*/  ISETP.GT.U32.AND P0, PT, R29, R18, PT ;  /* 0x000000121d00720c */ /* 0x000fe20003f04070 */
[----:B------:R-:W-:Y:S01]  /*1200*/  IMAD.HI.U32 R2, R2, R3, RZ ;  /* 0x0000000302027227 */ /* 0x000fe200078e00ff */
[----:B------:R-:W-:-:S03]  /*1210*/  SGXT.U32 R0, R0, 0x3 ;  /* 0x000000030000781a */ /* 0x000fc60000000000 */
[--C-:B------:R-:W-:Y:S01]  /*1220*/  @!P4 IMAD.IADD R15, R15, 0x1, -R29.reuse ;  /* 0x000000010f0fc824 */ /* 0x100fe200078e0a1d */
[----:B------:R-:W-:Y:S01]  /*1230*/  ISETP.GT.U32.AND P4, PT, R29, R20, PT ;  /* 0x000000141d00720c */ /* 0x000fe20003f84070 */
[----:B------:R-:W-:Y:S02]  /*1240*/  IMAD.MOV R2, RZ, RZ, -R2 ;  /* 0x000000ffff027224 */ /* 0x000fe400078e0a02 */
[--C-:B------:R-:W-:Y:S01]  /*1250*/  @!P3 IMAD.IADD R19, R19, 0x1, -R29.reuse ;  /* 0x000000011313b824 */ /* 0x100fe200078e0a1d */
[----:B------:R-:W-:Y:S01]  /*1260*/  ISETP.GE.AND P3, PT, R32, RZ, PT ;  /* 0x000000ff2000720c */ /* 0x000fe20003f66270 */
[----:B------:R-:W-:Y:S01]  /*1270*/  @!P5 IMAD.IADD R22, R22, 0x1, -R29 ;  /* 0x000000011616d824 */ /* 0x000fe200078e0a1d */
[----:B------:R-:W-:Y:S01]  /*1280*/  ISETP.GE.AND P5, PT, R34, RZ, PT ;  /* 0x000000ff2200720c */ /* 0x000fe20003fa6270 */
[----:B------:R-:W-:Y:S01]  /*1290*/  IMAD R3, R30, R2, R3 ;  /* 0x000000021e037224 */ /* 0x000fe200078e0203 */
[----:B------:R-:W-:Y:S01]  /*12a0*/  SHF.R.S32.HI R2, RZ, 0x1, R64 ;  /* 0x00000001ff027819 */ /* 0x000fe20000011440 */
[--C-:B------:R-:W-:Y:S01]  /*12b0*/  @!P6 IMAD.IADD R24, R24, 0x1, -R29.reuse ;  /* 0x000000011818e824 */ /* 0x100fe200078e0a1d */
[----:B------:R-:W-:Y:S01]  /*12c0*/  ISETP.GE.AND P6, PT, R35, RZ, PT ;  /* 0x000000ff2300720c */ /* 0x000fe20003fc6270 */
[--C-:B------:R-:W-:Y:S01]  /*12d0*/  @!P0 IMAD.IADD R18, R18, 0x1, -R29.reuse ;  /* 0x0000000112128824 */ /* 0x100fe200078e0a1d */
[----:B------:R-:W-:Y:S01]  /*12e0*/  ISETP.GT.U32.AND P0, PT, R30, R3, PT ;  /* 0x000000031e00720c */ /* 0x000fe20003f04070 */
[--C-:B------:R-:W-:Y:S01]  /*12f0*/  @!P4 IMAD.IADD R20, R20, 0x1, -R29.reuse ;  /* 0x000000011414c824 */ /* 0x100fe200078e0a1d */
[----:B------:R-:W-:Y:S01]  /*1300*/  ISETP.GE.AND P4, PT, R33, RZ, PT ;  /* 0x000000ff2100720c */ /* 0x000fe20003f86270 */
[----:B------:R-:W-:Y:S01]  /*1310*/  @!P2 IMAD.IADD R25, R25, 0x1, -R29 ;  /* 0x000000011919a824 */ /* 0x000fe200078e0a1d */
[C---:B------:R-:W-:Y:S01]  /*1320*/  ISETP.GT.U32.AND P2, PT, R29.reuse, R19, PT ;  /* 0x000000131d00720c */ /* 0x040fe20003f44070 */
[----:B------:R-:W-:Y:S01]  /*1330*/  @!P3 IMAD.MOV R13, RZ, RZ, -R13 ;  /* 0x000000ffff0db224 */ /* 0x000fe200078e0a0d */
[C---:B------:R-:W-:Y:S01]  /*1340*/  ISETP.GT.U32.AND P3, PT, R29.reuse, R20, PT ;  /* 0x000000141d00720c */ /* 0x040fe20003f64070 */
[----:B------:R-:W-:Y:S01]  /*1350*/  @!P1 IMAD.MOV R10, RZ, RZ, -R10 ;  /* 0x000000ffff0a9224 */ /* 0x000fe200078e0a0a */
[C---:B------:R-:W-:Y:S01]  /*1360*/  ISETP.GT.U32.AND P1, PT, R29.reuse, R17, PT ;  /* 0x000000111d00720c */ /* 0x040fe20003f24070 */
[----:B------:R-:W-:Y:S01]  /*1370*/  @!P5 IMAD.MOV R15, RZ, RZ, -R15 ;  /* 0x000000ffff0fd224 */ /* 0x000fe200078e0a0f */
[C---:B------:R-:W-:Y:S01]  /*1380*/  ISETP.GT.U32.AND P5, PT, R29.reuse, R24, PT ;  /* 0x000000181d00720c */ /* 0x040fe20003fa4070 */
[----:B------:R-:W-:Y:S01]  /*1390*/  @!P6 IMAD.MOV R16, RZ, RZ, -R16 ;  /* 0x000000ffff10e224 */ /* 0x000fe200078e0a10 */
[----:B------:R-:W-:Y:S01]  /*13a0*/  ISETP.GT.U32.AND P6, PT, R29, R25, PT ;  /* 0x000000191d00720c */ /* 0x000fe20003fc4070 */
[----:B------:R-:W-:Y:S01]  /*13b0*/  @!P0 IMAD.IADD R3, R3, 0x1, -R30 ;  /* 0x0000000103038824 */ /* 0x000fe200078e0a1e */
[----:B------:R-:W-:Y:S01]  /*13c0*/  SGXT R2, R2, 0x1 ;  /* 0x000000010202781a */ /* 0x000fe20000000200 */
[----:B------:R-:W-:Y:S01]  /*13d0*/  @!P4 IMAD.MOV R14, RZ, RZ, -R14 ;  /* 0x000000ffff0ec224 */ /* 0x000fe200078e0a0e */
[----:B------:R-:W-:Y:S01]  /*13e0*/  ISETP.GT.U32.AND P4, PT, R29, R22, PT ;  /* 0x000000161d00720c */ /* 0x000fe20003f84070 */
[--C-:B------:R-:W-:Y:S01]  /*13f0*/  @!P2 IMAD.IADD R19, R19, 0x1, -R29.reuse ;  /* 0x000000011313a824 */ /* 0x100fe200078e0a1d */
[----:B------:R-:W-:Y:S01]  /*1400*/  ISETP.GT.U32.AND P0, PT, R30, R3, PT ;  /* 0x000000031e00720c */ /* 0x000fe20003f04070 */
[--C-:B------:R-:W-:Y:S01]  /*1410*/  @!P3 IMAD.IADD R20, R20, 0x1, -R29.reuse ;  /* 0x000000011414b824 */ /* 0x100fe200078e0a1d */
[----:B------:R-:W-:Y:S01]  /*1420*/  ISETP.GE.AND P3, PT, R38, RZ, PT ;  /* 0x000000ff2600720c */ /* 0x000fe20003f66270 */
[--C-:B------:R-:W-:Y:S01]  /*1430*/  @!P1 IMAD.IADD R17, R17, 0x1, -R29.reuse ;  /* 0x0000000111119824 */ /* 0x100fe200078e0a1d */
[----:B------:R-:W-:Y:S01]  /*1440*/  ISETP.GE.AND P1, PT, R36, RZ, PT ;  /* 0x000000ff2400720c */ /* 0x000fe20003f26270 */
[--C-:B------:R-:W-:Y:S01]  /*1450*/  @!P5 IMAD.IADD R24, R24, 0x1, -R29.reuse ;  /* 0x000000011818d824 */ /* 0x100fe200078e0a1d */
[----:B------:R-:W-:Y:S01]  /*1460*/  ISETP.GE.AND P2, PT, R37, RZ, PT ;  /* 0x000000ff2500720c */ /* 0x000fe20003f46270 */
[--C-:B------:R-:W-:Y:S01]  /*1470*/  @!P6 IMAD.IADD R25, R25, 0x1, -R29.reuse ;  /* 0x000000011919e824 */ /* 0x100fe200078e0a1d */
[----:B------:R-:W-:Y:S01]  /*1480*/  ISETP.GE.AND P5, PT, R21, RZ, PT ;  /* 0x000000ff1500720c */ /* 0x000fe20003fa6270 */
[----:B------:R-:W-:Y:S01]  /*1490*/  IMAD.SHL.U32 R21, R64, 0x40, RZ ;  /* 0x0000004040157824 */ /* 0x000fe200078e00ff */
[----:B------:R-:W-:Y:S01]  /*14a0*/  ISETP.GE.AND P6, PT, R23, RZ, PT ;  /* 0x000000ff1700720c */ /* 0x000fe20003fc6270 */
[----:B------:R-:W-:Y:S01]  /*14b0*/  @!P4 IMAD.IADD R22, R22, 0x1, -R29 ;  /* 0x000000011616c824 */ /* 0x000fe200078e0a1d */
[----:B------:R-:W-:Y:S01]  /*14c0*/  ISETP.GE.AND P4, PT, R39, RZ, PT ;  /* 0x000000ff2700720c */ /* 0x000fe20003f86270 */
[----:B------:R-:W-:Y:S01]  /*14d0*/  IMAD.SHL.U32 R8, R6, 0x10, RZ ;  /* 0x0000001006087824 */ /* 0x000fe200078e00ff */
[----:B------:R-:W-:Y:S01]  /*14e0*/  LOP3.LUT R23, R0, 0x40, R21, 0xf8, !PT ;  /* 0x0000004000177812 */ /* 0x000fe200078ef815 */
[----:B------:R-:W-:Y:S01]  /*14f0*/  @!P0 IMAD.IADD R3, R3, 0x1, -R30 ;  /* 0x0000000103038824 */ /* 0x000fe200078e0a1e */
[----:B------:R-:W-:Y:S01]  /*1500*/  LOP3.LUT R21, R21, 0x800, RZ, 0xc0, !PT ;  /* 0x0000080015157812 */ /* 0x000fe200078ec0ff */
[----:B------:R-:W-:Y:S01]  /*1510*/  @!P3 IMAD.MOV R19, RZ, RZ, -R19 ;  /* 0x000000ffff13b224 */ /* 0x000fe200078e0a13 */
[----:B------:R-:W-:Y:S01]  /*1520*/  SHF.R.S32.HI R0, RZ, 0x1f, R5 ;  /* 0x0000001fff007819 */ /* 0x000fe20000011405 */
[----:B------:R-:W-:Y:S01]  /*1530*/  @!P1 IMAD.MOV R17, RZ, RZ, -R17 ;  /* 0x000000ffff119224 */ /* 0x000fe200078e0a11 */
[----:B------:R-:W-:Y:S01]  /*1540*/  ISETP.GE.AND P0, PT, R4, RZ, PT ;  /* 0x000000ff0400720c */ /* 0x000fe20003f06270 */
[----:B------:R-:W-:Y:S01]  /*1550*/  IMAD R6, R6, 0x100, R21 ;  /* 0x0000010006067824 */ /* 0x000fe200078e0215 */
[----:B------:R-:W-:Y:S01]  /*1560*/  LOP3.LUT R21, R8, 0x30, R41, 0x78, !PT ;  /* 0x0000003008157812 */ /* 0x000fe200078e7829 */
[----:B------:R-:W-:Y:S01]  /*1570*/  @!P2 IMAD.MOV R18, RZ, RZ, -R18 ;  /* 0x000000ffff12a224 */ /* 0x000fe200078e0a12 */
[----:B------:R-:W-:Y:S01]  /*1580*/  LEA.HI R50, R0, R5, RZ, 0x8 ;  /* 0x0000000500327211 */ /* 0x000fe200078f40ff */
[----:B------:R-:W-:Y:S01]  /*1590*/  @!P4 IMAD.MOV R20, RZ, RZ, -R20 ;  /* 0x000000ffff14c224 */ /* 0x000fe200078e0a14 */
[----:B------:R-:W-:Y:S01]  /*15a0*/  ISETP.GE.AND P3, PT, R40, RZ, PT ;  /* 0x000000ff2800720c */ /* 0x000fe20003f66270 */
[----:B------:R-:W-:Y:S01]  /*15b0*/  @!P5 IMAD.MOV R22, RZ, RZ, -R22 ;  /* 0x000000ffff16d224 */ /* 0x000fe200078e0a16 */
[----:B------:R-:W-:Y:S01]  /*15c0*/  LOP3.LUT R0, R64, 0x7f, RZ, 0xc0, !PT ;  /* 0x0000007f40007812 */ /* 0x000fe200078ec0ff */
[----:B------:R-:W-:Y:S01]  /*15d0*/  @!P6 IMAD.MOV R24, RZ, RZ, -R24 ;  /* 0x000000ffff18e224 */ /* 0x000fe200078e0a18 */
[----:B------:R-:W-:Y:S01]  /*15e0*/  ISETP.NE.AND P1, PT, R27, RZ, PT ;  /* 0x000000ff1b00720c */ /* 0x000fe20003f25270 */
[----:B------:R-:W-:Y:S01]  /*15f0*/  IMAD.IADD R6, R6, 0x1, R21 ;  /* 0x0000000106067824 */ /* 0x000fe200078e0215 */
[----:B------:R-:W-:Y:S01]  /*1600*/  LOP3.LUT R8, RZ, R27, RZ, 0x33, !PT ;  /* 0x0000001bff087212 */ /* 0x000fe200078e33ff */
[----:B------:R-:W-:Y:S01]  /*1610*/  @!P0 IMAD.MOV R25, RZ, RZ, -R25 ;  /* 0x000000ffff198224 */ /* 0x000fe200078e0a19 */
[----:B------:R-:W-:-:S02]  /*1620*/  ISETP.NE.AND P2, PT, R26, RZ, PT ;  /* 0x000000ff1a00720c */ /* 0x000fc40003f45270 */
[----:B------:R-:W-:Y:S02]  /*1630*/  LOP3.LUT R5, R23, 0x88, R2, 0xf8, !PT ;  /* 0x0000008817057812 */ /* 0x000fe400078ef802 */
[----:B------:R-:W-:Y:S01]  /*1640*/  LOP3.LUT R2, R0, 0x80, RZ, 0xfc, !PT ;  /* 0x0000008000027812 */ /* 0x000fe200078efcff */
[----:B------:R-:W-:Y:S01]  /*1650*/  @!P3 IMAD.MOV R3, RZ, RZ, -R3 ;  /* 0x000000ffff03b224 */ /* 0x000fe200078e0a03 */
[----:B------:R-:W-:Y:S01]  /*1660*/  SEL R7, R8, R7, !P1 ;  /* 0x0000000708077207 */ /* 0x000fe20004800000 */
[----:B-1----:R-:W-:Y:S01]  /*1670*/  IMAD R0, R0, UR5, RZ ;  /* 0x0000000500007c24 */ /* 0x002fe2000f8e02ff */
[----:B------:R-:W-:Y:S01]  /*1680*/  SEL R10, R8, R10, !P1 ;  /* 0x0000000a080a7207 */ /* 0x000fe20004800000 */
[----:B------:R-:W-:Y:S01]  /*1690*/  IMAD R2, R2, UR5, RZ ;  /* 0x0000000502027c24 */ /* 0x000fe2000f8e02ff */
[C---:B------:R-:W-:Y:S01]  /*16a0*/  SEL R9, R8.reuse, R9, !P1 ;  /* 0x0000000908097207 */ /* 0x040fe20004800000 */
[----:B--2---:R-:W-:Y:S01]  /*16b0*/  IMAD R7, R7, UR6, RZ ;  /* 0x0000000607077c24 */ /* 0x004fe2000f8e02ff */
[----:B------:R-:W-:Y:S01]  /*16c0*/  SEL R11, R8, R11, !P1 ;  /* 0x0000000b080b7207 */ /* 0x000fe20004800000 */
[----:B------:R-:W-:Y:S01]  /*16d0*/  IMAD R21, R10, UR6, RZ ;  /* 0x000000060a157c24 */ /* 0x000fe2000f8e02ff */
[C---:B------:R-:W-:Y:S01]  /*16e0*/  SEL R12, R8.reuse, R12, !P1 ;  /* 0x0000000c080c7207 */ /* 0x040fe20004800000 */
[----:B------:R-:W-:Y:S01]  /*16f0*/  IMAD R9, R9, UR6, RZ ;  /* 0x0000000609097c24 */ /* 0x000fe2000f8e02ff */
[C---:B------:R-:W-:Y:S01]  /*1700*/  SEL R13, R8.reuse, R13, !P1 ;  /* 0x0000000d080d7207 */ /* 0x040fe20004800000 */
[----:B------:R-:W-:Y:S01]  /*1710*/  IMAD R11, R11, UR6, RZ ;  /* 0x000000060b0b7c24 */ /* 0x000fe2000f8e02ff */
[----:B------:R-:W-:Y:S01]  /*1720*/  SEL R14, R8, R14, !P1 ;  /* 0x0000000e080e7207 */ /* 0x000fe20004800000 */
[----:B------:R-:W-:Y:S01]  /*1730*/  IMAD R23, R12, UR6, RZ ;  /* 0x000000060c177c24 */ /* 0x000fe2000f8e02ff */
[C---:B------:R-:W-:Y:S01]  /*1740*/  SEL R15, R8.reuse, R15, !P1 ;  /* 0x0000000f080f7207 */ /* 0x040fe20004800000 */
[----:B------:R-:W-:Y:S01]  /*1750*/  IMAD R13, R13, UR6, RZ ;  /* 0x000000060d0d7c24 */ /* 0x000fe2000f8e02ff */
[C---:B------:R-:W-:Y:S01]  /*1760*/  SEL R16, R8.reuse, R16, !P1 ;  /* 0x0000001008107207 */ /* 0x040fe20004800000 */
[----:B------:R-:W-:Y:S01]  /*1770*/  USHF.L.U32 UR5, UR5, 0x8, URZ ;  /* 0x0000000805057899 */ /* 0x000fe200080006ff */
[C---:B------:R-:W-:Y:S01]  /*1780*/  SEL R17, R8.reuse, R17, !P1 ;  /* 0x0000001108117207 */ /* 0x040fe20004800000 */
[----:B------:R-:W-:Y:S01]  /*1790*/  IMAD R15, R15, UR6, RZ ;  /* 0x000000060f0f7c24 */ /* 0x000fe2000f8e02ff */
[----:B------:R-:W-:Y:S01]  /*17a0*/  SEL R18, R8, R18, !P1 ;  /* 0x0000001208127207 */ /* 0x000fe20004800000 */
[----:B------:R-:W-:Y:S01]  /*17b0*/  IMAD R27, R16, UR6, RZ ;  /* 0x00000006101b7c24 */ /* 0x000fe2000f8e02ff */
        /* <DEDUP_REMOVED lines=8> */
[----:B------:R-:W-:Y:S01]  /*1840*/  SEL R8, R8, R25, !P1 ;  /* 0x0000001908087207 */ /* 0x000fe20004800000 */
[----:B------:R-:W-:Y:S01]  /*1850*/  IMAD R25, R14, UR6, RZ ;  /* 0x000000060e197c24 */ /* 0x000fe2000f8e02ff */
[----:B------:R-:W-:Y:S01]  /*1860*/  @!P2 LOP3.LUT R3, RZ, R26, RZ, 0x33, !PT ;  /* 0x0000001aff03a212 */ /* 0x000fe200078e33ff */
[----:B------:R-:W-:Y:S01]  /*1870*/  IMAD R35, R22, UR6, RZ ;  /* 0x0000000616237c24 */ /* 0x000fe2000f8e02ff */
[C---:B------:R-:W-:Y:S01]  /*1880*/  IADD3 R10, P5, PT, R7.reuse, R2, RZ ;  /* 0x00000002070a7210 */ /* 0x040fe20007fbe0ff */
[----:B------:R-:W-:Y:S01]  /*1890*/  IMAD R51, R8, UR6, RZ ;  /* 0x0000000608337c24 */ /* 0x000fe2000f8e02ff */
[----:B------:R-:W-:Y:S01]  /*18a0*/  IADD3 R8, P4, PT, R7, R0, RZ ;  /* 0x0000000007087210 */ /* 0x000fe20007f9e0ff */
[----:B0-----:R-:W-:Y:S01]  /*18b0*/  IMAD R43, R3, UR7, RZ ;  /* 0x00000007032b7c24 */ /* 0x001fe2000f8e02ff */
[----:B------:R-:W-:Y:S01]  /*18c0*/  SHF.R.S32.HI R3, RZ, 0x1f, R7 ;  /* 0x0000001fff037819 */ /* 0x000fe20000011407 */
[----:B------:R0:W-:Y:S01]  /*18d0*/  STL [R1+0x40], R10 ;  /* 0x0000400a01007387 */ /* 0x0001e20000100800 */
[----:B------:R-:W-:Y:S01]  /*18e0*/  SHF.R.S32.HI R7, RZ, 0x1f, R9 ;  /* 0x0000001fff077819 */ /* 0x000fe20000011409 */
[----:B------:R-:W-:Y:S01]  /*18f0*/  IMAD R37, R24, UR6, RZ ;  /* 0x0000000618257c24 */ /* 0x000fe2000f8e02ff */
[----:B------:R-:W-:Y:S01]  /*1900*/  IADD3 R12, P1, PT, R11, R2, RZ ;  /* 0x000000020b0c7210 */ /* 0x000fe20007f3e0ff */
[----:B------:R1:W-:Y:S01]  /*1910*/  STL [R1+0x38], R8 ;  /* 0x0000380801007387 */ /* 0x0003e20000100800 */
[----:B------:R-:W-:Y:S01]  /*1920*/  SHF.R.S32.HI R48, RZ, 0x1f, R2 ;  /* 0x0000001fff307819 */ /* 0x000fe20000011402 */
[----:B------:R-:W2:Y:S01]  /*1930*/  LDCU UR6, c[0x0][0x3a0] ;  /* 0x00007400ff0677ac */ /* 0x000ea20008000800 */
[----:B------:R-:W-:-:S02]  /*1940*/  SHF.R.S32.HI R49, RZ, 0x1f, R0 ;  /* 0x0000001fff317819 */ /* 0x000fc40000011400 */
[----:B------:R-:W-:Y:S02]  /*1950*/  SHF.R.S32.HI R141, RZ, 0x1f, R23 ;  /* 0x0000001fff8d7819 */ /* 0x000fe40000011417 */
[----:B0-----:R-:W-:Y:S02]  /*1960*/  IADD3 R10, P3, PT, R9, R2, RZ ;  /* 0x00000002090a7210 */ /* 0x001fe40007f7e0ff */
[----:B------:R-:W-:Y:S02]  /*1970*/  IADD3 R9, P2, PT, R0, R9, RZ ;  /* 0x0000000900097210 */ /* 0x000fe40007f5e0ff */
[----:B-1----:R-:W-:Y:S01]  /*1980*/  SHF.R.S32.HI R8, RZ, 0x1f, R11 ;  /* 0x0000001fff087819 */ /* 0x002fe2000001140b */
[----:B------:R0:W-:Y:S01]  /*1990*/  STL [R1+0x30], R10 ;  /* 0x0000300a01007387 */ /* 0x0001e20000100800 */
[----:B------:R-:W-:Y:S02]  /*19a0*/  SHF.R.S32.HI R14, RZ, 0x1f, R13 ;  /* 0x0000001fff0e7819 */ /* 0x000fe4000001140d */
[----:B------:R-:W-:Y:S01]  /*19b0*/  SHF.R.S32.HI R18, RZ, 0x1f, R25 ;  /* 0x0000001fff127819 */ /* 0x000fe20000011419 */
[----:B------:R1:W-:Y:S01]  /*19c0*/  STL [R1+0x28], R9 ;  /* 0x0000280901007387 */ /* 0x0003e20000100800 */
[----:B------:R-:W-:-:S02]  /*19d0*/  SHF.R.S32.HI R22, RZ, 0x1f, R15 ;  /* 0x0000001fff167819 */ /* 0x000fc4000001140f */
[----:B------:R-:W-:Y:S01]  /*19e0*/  SHF.R.S32.HI R26, RZ, 0x1f, R27 ;  /* 0x0000001fff1a7819 */ /* 0x000fe2000001141b */
[----:B------:R3:W-:Y:S01]  /*19f0*/  STL [R1+0x20], R12 ;  /* 0x0000200c01007387 */ /* 0x0007e20000100800 */
[----:B------:R-:W-:Y:S02]  /*1a00*/  SHF.R.S32.HI R30, RZ, 0x1f, R17 ;  /* 0x0000001fff1e7819 */ /* 0x000fe40000011411 */
[----:B0-----:R-:W-:Y:S02]  /*1a10*/  SHF.R.S32.HI R10, RZ, 0x1f, R21 ;  /* 0x0000001fff0a7819 */ /* 0x001fe40000011415 */
[----:B------:R-:W-:Y:S02]  /*1a20*/  SHF.R.S32.HI R34, RZ, 0x1f, R29 ;  /* 0x0000001fff227819 */ /* 0x000fe4000001141d */
[----:B-1----:R-:W-:Y:S01]  /*1a30*/  IADD3 R9, P0, PT, R0, R11, RZ ;  /* 0x0000000b00097210 */ /* 0x002fe20007f1e0ff */
[----:B------:R-:W-:Y:S01]  /*1a40*/  IMAD.X R11, R3, 0x1, R48, P5 ;  /* 0x00000001030b7824 */ /* 0x000fe200028e0630 */
[----:B------:R-:W-:-:S02]  /*1a50*/  SHF.R.S32.HI R38, RZ, 0x1f, R31 ;  /* 0x0000001fff267819 */ /* 0x000fc4000001141f */
[----:B---3--:R-:W-:Y:S01]  /*1a60*/  IADD3 R12, P6, PT, R21, R2, RZ ;  /* 0x00000002150c7210 */ /* 0x008fe20007fde0ff */
[----:B------:R0:W-:Y:S01]  /*1a70*/  STL [R1+0x18], R9 ;  /* 0x0000180901007387 */ /* 0x0001e20000100800 */
[----:B------:R-:W-:Y:S02]  /*1a80*/  SHF.R.S32.HI R42, RZ, 0x1f, R33 ;  /* 0x0000001fff2a7819 */ /* 0x000fe40000011421 */
[----:B------:R-:W-:Y:S01]  /*1a90*/  SHF.R.S32.HI R45, RZ, 0x1f, R35 ;  /* 0x0000001fff2d7819 */ /* 0x000fe20000011423 */
[----:B------:R-:W-:Y:S01]  /*1aa0*/  STL [R1+0x10], R12 ;  /* 0x0000100c01007387 */ /* 0x000fe20000100800 */
[----:B------:R-:W-:-:S03]  /*1ab0*/  SHF.R.S32.HI R47, RZ, 0x1f, R37 ;  /* 0x0000001fff2f7819 */ /* 0x000fc60000011425 */
[----:B------:R1:W-:Y:S01]  /*1ac0*/  STL [R1+0x3c], R11 ;  /* 0x00003c0b01007387 */ /* 0x0003e20000100800 */
[----:B0-----:R-:W-:-:S05]  /*1ad0*/  IADD3 R9, P5, PT, R0, R21, RZ ;  /* 0x0000001500097210 */ /* 0x001fca0007fbe0ff */
[----:B------:R0:W-:Y:S01]  /*1ae0*/  STL [R1+0x8], R9 ;  /* 0x0000080901007387 */ /* 0x0001e20000100800 */
[----:B-1----:R-:W-:Y:S02]  /*1af0*/  IMAD.X R11, R3, 0x1, R49, P4 ;  /* 0x00000001030b7824 */ /* 0x002fe400020e0631 */
[----:B------:R-:W-:Y:S01]  /*1b00*/  IMAD.X R3, R7, 0x1, R48, P3 ;  /* 0x0000000107037824 */ /* 0x000fe200018e0630 */
[----:B------:R-:W-:Y:S01]  /*1b10*/  IADD3 R142, P3, PT, R0, R23, RZ ;  /* 0x00000017008e7210 */ /* 0x000fe20007f7e0ff */
[----:B------:R-:W-:Y:S01]  /*1b20*/  IMAD.X R7, R49, 0x1, R7, P2 ;  /* 0x0000000131077824 */ /* 0x000fe200010e0607 */
[----:B------:R1:W-:Y:S01]  /*1b30*/  STL [R1+0x34], R11 ;  /* 0x0000340b01007387 */ /* 0x0003e20000100800 */
[-C--:B------:R-:W-:Y:S02]  /*1b40*/  IADD3 R140, P2, PT, R13, R2.reuse, RZ ;  /* 0x000000020d8c7210 */ /* 0x080fe40007f5e0ff */
[----:B0-----:R-:W-:-:S03]  /*1b50*/  IADD3 R9, P4, PT, R23, R2, RZ ;  /* 0x0000000217097210 */ /* 0x001fc60007f9e0ff */
[--C-:B------:R-:W-:Y:S02]  /*1b60*/  IMAD.X R139, R14, 0x1, R48.reuse, P2 ;  /* 0x000000010e8b7824 */ /* 0x100fe400010e0630 */
[----:B------:R0:W-:Y:S01]  /*1b70*/  STL [R1], R9 ;  /* 0x0000000901007387 */ /* 0x0001e20000100800 */
[----:B------:R-:W-:Y:S01]  /*1b80*/  IMAD.X R143, R141, 0x1, R48, P4 ;  /* 0x000000018d8f7824 */ /* 0x000fe200020e0630 */
[----:B-1----:R-:W-:Y:S01]  /*1b90*/  IADD3 R11, P4, PT, R0, R15, RZ ;  /* 0x0000000f000b7210 */ /* 0x002fe20007f9e0ff */
[----:B------:R-:W-:Y:S01]  /*1ba0*/  IMAD.X R141, R49, 0x1, R141, P3 ;  /* 0x00000001318d7824 */ /* 0x000fe200018e068d */
[----:B------:R1:W-:Y:S01]  /*1bb0*/  STL [R1+0x2c], R3 ;  /* 0x00002c0301007387 */ /* 0x0003e20000100800 */
[----:B------:R-:W-:-:S03]  /*1bc0*/  IADD3 R12, P3, PT, R27, R2, RZ ;  /* 0x000000021b0c7210 */ /* 0x000fc60007f7e0ff */
[----:B------:R3:W-:Y:S01]  /*1bd0*/  STL [R1+0x24], R7 ;  /* 0x0000240701007387 */ /* 0x0007e20000100800 */
[----:B0-----:R-:W-:Y:S02]  /*1be0*/  IMAD.X R9, R49, 0x1, R8, P0 ;  /* 0x0000000131097824 */ /* 0x001fe400000e0608 */
[--C-:B------:R-:W-:Y:S02]  /*1bf0*/  IMAD.X R24, R26, 0x1, R48.reuse, P3 ;  /* 0x000000011a187824 */ /* 0x100fe400018e0630 */
[--C-:B-1----:R-:W-:Y:S01]  /*1c00*/  IMAD.X R3, R8, 0x1, R48.reuse, P1 ;  /* 0x0000000108037824 */ /* 0x102fe200008e0630 */
[----:B------:R-:W-:Y:S02]  /*1c10*/  IADD3 R8, P0, PT, R25, R2, RZ ;  /* 0x0000000219087210 */ /* 0x000fe40007f1e0ff */
[C---:B---3--:R-:W-:Y:S02]  /*1c20*/  IADD3 R7, P1, PT, R0.reuse, R13, RZ ;  /* 0x0000000d00077210 */ /* 0x048fe40007f3e0ff */
[----:B------:R0:W-:Y:S01]  /*1c30*/  STL [R1+0x1c], R3 ;  /* 0x00001c0301007387 */ /* 0x0001e20000100800 */
[----:B------:R-:W-:Y:S01]  /*1c40*/  IADD3 R13, P2, PT, R0, R27, RZ ;  /* 0x0000001b000d7210 */ /* 0x000fe20007f5e0ff */
[----:B------:R-:W-:-:S02]  /*1c50*/  IMAD.X R16, R18, 0x1, R48, P0 ;  /* 0x0000000112107824 */ /* 0x000fc400000e0630 */
[----:B------:R1:W-:Y:S01]  /*1c60*/  STL [R1+0x14], R9 ;  /* 0x0000140901007387 */ /* 0x0003e20000100800 */
[C---:B------:R-:W-:Y:S02]  /*1c70*/  IMAD.X R14, R49.reuse, 0x1, R14, P1 ;  /* 0x00000001310e7824 */ /* 0x040fe400008e060e */
[----:B------:R-:W-:Y:S01]  /*1c80*/  IMAD.X R26, R49, 0x1, R26, P2 ;  /* 0x00000001311a7824 */ /* 0x000fe200010e061a */
[----:B------:R-:W-:Y:S01]  /*1c90*/  IADD3 R27, P2, PT, R33, R2, RZ ;  /* 0x00000002211b7210 */ /* 0x000fe20007f5e0ff */
[----:B0-----:R-:W-:-:S04]  /*1ca0*/  IMAD.X R3, R10, 0x1, R48, P6 ;  /* 0x000000010a037824 */ /* 0x001fc800030e0630 */
[----:B------:R-:W-:Y:S01]  /*1cb0*/  IMAD.X R40, R42, 0x1, R48, P2 ;  /* 0x000000012a287824 */ /* 0x000fe200010e0630 */
[C---:B-1----:R-:W-:Y:S01]  /*1cc0*/  IADD3 R9, P6, PT, R0.reuse, R25, RZ ;  /* 0x0000001900097210 */ /* 0x042fe20007fde0ff */
[----:B------:R0:W-:Y:S01]  /*1cd0*/  STL [R1+0xc], R3 ;  /* 0x00000c0301007387 */ /* 0x0001e20000100800 */
[C---:B------:R-:W-:Y:S02]  /*1ce0*/  IADD3 R25, P3, PT, R0.reuse, R31, RZ ;  /* 0x0000001f00197210 */ /* 0x040fe40007f7e0ff */
[----:B------:R-:W-:Y:S01]  /*1cf0*/  IADD3 R41, P2, PT, R0, R51, RZ ;  /* 0x0000003300297210 */ /* 0x000fe20007f5e0ff */
[----:B------:R-:W-:Y:S01]  /*1d00*/  IMAD.X R18, R49, 0x1, R18, P6 ;  /* 0x0000000131127824 */ /* 0x000fe200030e0612 */
[-C--:B------:R-:W-:Y:S01]  /*1d10*/  IADD3 R19, P6, PT, R29, R2.reuse, RZ ;  /* 0x000000021d137210 */ /* 0x080fe20007fde0ff */
[----:B0-----:R-:W-:Y:S01]  /*1d20*/  IMAD.X R3, R49, 0x1, R10, P5 ;  /* 0x0000000131037824 */ /* 0x001fe200028e060a */
[----:B------:R-:W-:-:S03]  /*1d30*/  IADD3 R10, P5, PT, R15, R2, RZ ;  /* 0x000000020f0a7210 */ /* 0x000fc60007fbe0ff */
[--C-:B------:R-:W-:Y:S01]  /*1d40*/  IMAD.X R32, R34, 0x1, R48.reuse, P6 ;  /* 0x0000000122207824 */ /* 0x100fe200030e0630 */
[-C--:B------:R-:W-:Y:S02]  /*1d50*/  IADD3 R15, P1, PT, R17, R2.reuse, RZ ;  /* 0x00000002110f7210 */ /* 0x080fe40007f3e0ff */
[----:B------:R-:W-:Y:S01]  /*1d60*/  IADD3 R17, P0, PT, R0, R17, RZ ;  /* 0x0000001100117210 */ /* 0x000fe20007f1e0ff */
[----:B------:R-:W-:Y:S01]  /*1d70*/  IMAD.X R20, R22, 0x1, R48, P5 ;  /* 0x0000000116147824 */ /* 0x000fe200028e0630 */
[----:B------:R-:W-:Y:S01]  /*1d80*/  IADD3 R21, P5, PT, R0, R29, RZ ;  /* 0x0000001d00157210 */ /* 0x000fe20007fbe0ff */
[----:B------:R-:W-:Y:S01]  /*1d90*/  IMAD.X R22, R49, 0x1, R22, P4 ;  /* 0x0000000131167824 */ /* 0x000fe200020e0616 */
[-C--:B------:R-:W-:Y:S01]  /*1da0*/  IADD3 R23, P4, PT, R31, R2.reuse, RZ ;  /* 0x000000021f177210 */ /* 0x080fe20007f9e0ff */
[----:B------:R-:W-:Y:S01]  /*1db0*/  IMAD.X R28, R30, 0x1, R48, P1 ;  /* 0x000000011e1c7824 */ /* 0x000fe200008e0630 */
[C---:B------:R-:W-:Y:S01]  /*1dc0*/  IADD3 R29, P1, PT, R0.reuse, R33, RZ ;  /* 0x00000021001d7210 */ /* 0x040fe20007f3e0ff */
[----:B------:R-:W-:Y:S01]  /*1dd0*/  IMAD.X R30, R49, 0x1, R30, P0 ;  /* 0x00000001311e7824 */ /* 0x000fe200000e061e */
[-C--:B------:R-:W-:Y:S01]  /*1de0*/  IADD3 R31, P0, PT, R35, R2.reuse, RZ ;  /* 0x00000002231f7210 */ /* 0x080fe20007f1e0ff */
[----:B------:R-:W-:Y:S01]  /*1df0*/  IMAD.X R34, R49, 0x1, R34, P5 ;  /* 0x0000000131227824 */ /* 0x000fe200028e0622 */
[----:B------:R-:W-:Y:S01]  /*1e00*/  IADD3 R33, P6, PT, R0, R35, RZ ;  /* 0x0000002300217210 */ /* 0x000fe20007fde0ff */
[----:B------:R-:W-:Y:S01]  /*1e10*/  IMAD.X R36, R38, 0x1, R48, P4 ;  /* 0x0000000126247824 */ /* 0x000fe200020e0630 */
[-C--:B------:R-:W-:Y:S01]  /*1e20*/  IADD3 R35, P5, PT, R37, R2.reuse, RZ ;  /* 0x0000000225237210 */ /* 0x080fe20007fbe0ff */
[----:B------:R-:W-:Y:S01]  /*1e30*/  IMAD.X R38, R49, 0x1, R38, P3 ;  /* 0x0000000131267824 */ /* 0x000fe200018e0626 */
[----:B------:R-:W-:Y:S01]  /*1e40*/  IADD3 R37, P4, PT, R0, R37, RZ ;  /* 0x0000002500257210 */ /* 0x000fe20007f9e0ff */
[--C-:B------:R-:W-:Y:S01]  /*1e50*/  IMAD.X R44, R45, 0x1, R48.reuse, P0 ;  /* 0x000000012d2c7824 */ /* 0x100fe200000e0630 */
[----:B------:R-:W0:Y:S01]  /*1e60*/  LDC R0, c[0x0][0x3a8] ;  /* 0x0000ea00ff007b82 */ /* 0x000e220000000800 */
[----:B------:R-:W-:Y:S01]  /*1e70*/  IADD3 R39, P3, PT, R51, R2, RZ ;  /* 0x0000000233277210 */ /* 0x000fe20007f7e0ff */
[----:B------:R-:W-:Y:S01]  /*1e80*/  IMAD.X R46, R47, 0x1, R48, P5 ;  /* 0x000000012f2e7824 */ /* 0x000fe200028e0630 */
[----:B------:R-:W-:Y:S01]  /*1e90*/  SHF.R.S32.HI R51, RZ, 0x1f, R51 ;  /* 0x0000001fff337819 */ /* 0x000fe20000011433 */
[C---:B------:R-:W-:Y:S01]  /*1ea0*/  IMAD.X R42, R49.reuse, 0x1, R42, P1 ;  /* 0x00000001312a7824 */ /* 0x040fe200008e062a */
[----:B------:R5:W-:Y:S01]  /*1eb0*/  STL [R1+0x4], R3 ;  /* 0x0000040301007387 */ /* 0x000be20000100800 */
[----:B------:R-:W-:Y:S01]  /*1ec0*/  IMAD.X R45, R49, 0x1, R45, P6 ;  /* 0x00000001312d7824 */ /* 0x000fe200030e062d */
[----:B------:R-:W-:Y:S01]  /*1ed0*/  LOP3.LUT R2, R5, 0x8, RZ, 0x3c, !PT ;  /* 0x0000000805027812 */ /* 0x000fe200078e3cff */
[----:B------:R-:W-:-:S02]  /*1ee0*/  IMAD.X R47, R49, 0x1, R47, P4 ;  /* 0x00000001312f7824 */ /* 0x000fc400020e062f */
[----:B------:R-:W-:Y:S02]  /*1ef0*/  IMAD.X R48, R51, 0x1, R48, P3 ;  /* 0x0000000133307824 */ /* 0x000fe400018e0630 */
[----:B------:R-:W-:Y:S01]  /*1f00*/  IMAD.X R49, R49, 0x1, R51, P2 ;  /* 0x0000000131317824 */ /* 0x000fe200010e0633 */
[----:B------:R-:W-:Y:S02]  /*1f10*/  LOP3.LUT R51, R93, 0xf0, RZ, 0xfc, !PT ;  /* 0x000000f05d337812 */ /* 0x000fe400078efcff */
[----:B-----5:R-:W-:-:S04]  /*1f20*/  IADD3 R3, P1, PT, R43, UR10, RZ ;  /* 0x0000000a2b037c10 */ /* 0x020fc8000ff3e0ff */
[----:B------:R-:W-:Y:S01]  /*1f30*/  LEA.HI.X.SX32 R43, R43, UR11, 0x1, P1 ;  /* 0x0000000b2b2b7c11 */ /* 0x000fe200088f0eff */
[----:B------:R-:W1:Y:S01]  /*1f40*/  LDCU.64 UR10, c[0x0][0x388] ;  /* 0x00007100ff0a77ac */ /* 0x000e620008000a00 */
[-C--:B0-----:R-:W-:Y:S02]  /*1f50*/  IMAD R51, R51, R0.reuse, RZ ;  /* 0x0000000033337224 */ /* 0x081fe400078e02ff */
[-C--:B------:R-:W-:Y:S02]  /*1f60*/  IMAD R52, R52, R0.reuse, RZ ;  /* 0x0000000034347224 */ /* 0x080fe400078e02ff */
[-C--:B------:R-:W-:Y:S02]  /*1f70*/  IMAD R53, R53, R0.reuse, RZ ;  /* 0x0000000035357224 */ /* 0x080fe400078e02ff */
[-C--:B------:R-:W-:Y:S02]  /*1f80*/  IMAD R54, R54, R0.reuse, RZ ;  /* 0x0000000036367224 */ /* 0x080fe400078e02ff */
[----:B------:R-:W-:-:S02]  /*1f90*/  IMAD R55, R55, R0, RZ ;  /* 0x0000000037377224 */ /* 0x000fc400078e02ff */
[-C--:B------:R-:W-:Y:S02]  /*1fa0*/  IMAD R56, R56, R0.reuse, RZ ;  /* 0x0000000038387224 */ /* 0x080fe400078e02ff */
[-C--:B------:R-:W-:Y:S02]  /*1fb0*/  IMAD R57, R57, R0.reuse, RZ ;  /* 0x0000000039397224 */ /* 0x080fe400078e02ff */
        /* <DEDUP_REMOVED lines=24> */
[----:B------:R-:W-:Y:S01]  /*2140*/  IMAD R98, R98, R0, RZ ;  /* 0x0000000062627224 */ /* 0x000fe200078e02ff */
[----:B------:R-:W-:Y:S02]  /*2150*/  SHF.R.S32.HI R0, RZ, 0x8, R50 ;  /* 0x00000008ff007819 */ /* 0x000fe40000011432 */
[----:B-12---:R-:W-:-:S07]  /*2160*/  LOP3.LUT R50, R6, 0x40, RZ, 0x3c, !PT ;  /* 0x0000004006327812 */ /* 0x006fce00078e3cff */
.L_x_1:
[----:B------:R-:W0:Y:S01]  /*2170*/  S2R R131, SR_TID.X ;  /* 0x0000000000837919 */ /* 0x000e220000002100 */
[----:B------:R-:W-:Y:S02]  /*2180*/  PRMT R106, RZ, 0x7610, R106 ;  /* 0x00007610ff6a7816 */ /* 0x000fe4000000006a */
[C---:B------:R-:W-:Y:S01]  /*2190*/  IADD3 R68, P2, PT, R97.reuse, R3, RZ ;  /* 0x0000000361447210 */ /* 0x040fe20007f5e0ff */
[----:B------:R-:W2:Y:S01]  /*21a0*/  LDL R135, [R1+0x24] ;  /* 0x0000240001877983 */ /* 0x000ea20000100800 */
[----:B------:R-:W-:Y:S02]  /*21b0*/  PRMT R114, RZ, 0x7610, R114 ;  /* 0x00007610ff727816 */ /* 0x000fe40000000072 */
[----:B------:R-:W-:Y:S01]  /*21c0*/  LEA.HI.X.SX32 R69, R97, R43, 0x1, P2 ;  /* 0x0000002b61457211 */ /* 0x000fe200010f0eff */
[----:B------:R-:W3:Y:S01]  /*21d0*/  LDL R134, [R1+0x18] ;  /* 0x0000180001867983 */ /* 0x000ee20000100800 */
[----:B------:R-:W-:Y:S02]  /*21e0*/  PRMT R122, RZ, 0x7610, R122 ;  /* 0x00007610ff7a7816 */ /* 0x000fe4000000007a */
[----:B------:R-:W-:Y:S01]  /*21f0*/  PRMT R99, RZ, 0x7610, R99 ;  /* 0x00007610ff637816 */ /* 0x000fe20000000063 */
[----:B------:R-:W4:Y:S01]  /*2200*/  LDL R132, [R1+0x14] ;  /* 0x0000140001847983 */ /* 0x000f220000100800 */
[----:B------:R-:W-:-:S02]  /*2210*/  PRMT R100, RZ, 0x7610, R100 ;  /* 0x00007610ff647816 */ /* 0x000fc40000000064 */
[----:B------:R-:W-:Y:S01]  /*2220*/  PRMT R101, RZ, 0x7610, R101 ;  /* 0x00007610ff657816 */ /* 0x000fe20000000065 */
[----:B------:R-:W5:Y:S01]  /*2230*/  LDL R133, [R1+0x8] ;  /* 0x0000080001857983 */ /* 0x000f620000100800 */
[C---:B0-----:R-:W-:Y:S02]  /*2240*/  LEA.HI R64, R131.reuse, 0x38, RZ, 0x1c ;  /* 0x0000003883407811 */ /* 0x041fe400078fe0ff */
[C---:B------:R-:W-:Y:S02]  /*2250*/  LEA.HI R65, R131.reuse, 0x78, RZ, 0x1c ;  /* 0x0000007883417811 */ /* 0x040fe400078fe0ff */
[----:B------:R-:W-:Y:S02]  /*2260*/  ISETP.GE.AND P1, PT, R64, UR6, PT ;  /* 0x0000000640007c0c */ /* 0x000fe4000bf26270 */
[----:B------:R-:W-:Y:S02]  /*2270*/  IADD3 R64, P0, PT, R98, R3, RZ ;  /* 0x0000000362407210 */ /* 0x000fe40007f1e0ff */
[----:B------:R-:W-:-:S02]  /*2280*/  LEA.HI R66, R131, 0xb8, RZ, 0x1c ;  /* 0x000000b883427811 */ /* 0x000fc400078fe0ff */
[----:B------:R-:W-:Y:S02]  /*2290*/  ISETP.GE.AND P3, PT, R65, UR6, PT ;  /* 0x0000000641007c0c */ /* 0x000fe4000bf66270 */
[----:B------:R-:W-:Y:S02]  /*22a0*/  LEA.HI.X.SX32 R65, R98, R43, 0x1, P0 ;  /* 0x0000002b62417211 */ /* 0x000fe400000f0eff */
[----:B------:R-:W-:Y:S02]  /*22b0*/  ISETP.GE.AND P4, PT, R66, UR6, PT ;  /* 0x0000000642007c0c */ /* 0x000fe4000bf86270 */
[----:B------:R-:W-:Y:S01]  /*22c0*/  SHF.R.U32.HI R120, RZ, 0x4, R131 ;  /* 0x00000004ff787819 */ /* 0x000fe20000011683 */
[----:B------:R0:W2:Y:S01]  /*22d0*/  @!P1 LDG.E.U8 R106, desc[UR8][R64.64] ;  /* 0x00000008406a9981 */ /* 0x0000a2000c1e1100 */
[----:B------:R-:W-:Y:S02]  /*22e0*/  IADD3 R70, P1, PT, R96, R3, RZ ;  /* 0x0000000360467210 */ /* 0x000fe40007f3e0ff */
[----:B------:R-:W-:-:S02]  /*22f0*/  SGXT.U32 R120, R120, 0x3 ;  /* 0x000000037878781a */ /* 0x000fc40000000000 */
[----:B------:R-:W-:Y:S01]  /*2300*/  LEA.HI.X.SX32 R71, R96, R43, 0x1, P1 ;  /* 0x0000002b60477211 */ /* 0x000fe200008f0eff */
[----:B------:R1:W2:Y:S01]  /*2310*/  @!P3 LDG.E.U8 R114, desc[UR8][R68.64] ;  /* 0x000000084472b981 */ /* 0x0002a2000c1e1100 */
[C---:B------:R-:W-:Y:S02]  /*2320*/  LOP3.LUT R66, R120.reuse, 0x8, RZ, 0xfc, !PT ;  /* 0x0000000878427812 */ /* 0x040fe400078efcff */
[----:B------:R-:W-:Y:S01]  /*2330*/  LEA.HI R67, R131, 0xf8, RZ, 0x1c ;  /* 0x000000f883437811 */ /* 0x000fe200078fe0ff */
[----:B------:R1:W2:Y:S01]  /*2340*/  @!P4 LDG.E.U8 R122, desc[UR8][R70.64] ;  /* 0x00000008467ac981 */ /* 0x0002a2000c1e1100 */
[----:B------:R-:W-:Y:S02]  /*2350*/  ISETP.GE.AND P5, PT, R120, UR6, PT ;  /* 0x0000000678007c0c */ /* 0x000fe4000bfa6270 */
[----:B------:R-:W-:Y:S02]  /*2360*/  ISETP.GE.AND P3, PT, R66, UR6, PT ;  /* 0x0000000642007c0c */ /* 0x000fe4000bf66270 */
[----:B0-----:R-:W-:-:S02]  /*2370*/  LOP3.LUT R65, R120, 0x10, RZ, 0xfc, !PT ;  /* 0x0000001078417812 */ /* 0x001fc400078efcff */
[----:B------:R-:W-:Y:S02]  /*2380*/  ISETP.GE.AND P0, PT, R67, UR6, PT ;  /* 0x0000000643007c0c */ /* 0x000fe4000bf06270 */
[-C--:B------:R-:W-:Y:S02]  /*2390*/  IADD3 R64, P4, PT, R93, R3.reuse, RZ ;  /* 0x000000035d407210 */ /* 0x080fe40007f9e0ff */
[----:B------:R-:W-:Y:S02]  /*23a0*/  LOP3.LUT R67, R120, 0x18, RZ, 0xfc, !PT ;  /* 0x0000001878437812 */ /* 0x000fe400078efcff */
[----:B------:R-:W-:Y:S02]  /*23b0*/  IADD3 R66, P2, PT, R94, R3, RZ ;  /* 0x000000035e427210 */ /* 0x000fe40007f5e0ff */
[----:B------:R-:W-:Y:S02]  /*23c0*/  ISETP.GE.AND P1, PT, R65, UR6, PT ;  /* 0x0000000641007c0c */ /* 0x000fe4000bf26270 */
[----:B------:R-:W-:-:S02]  /*23d0*/  LEA.HI.X.SX32 R65, R93, R43, 0x1, P4 ;  /* 0x0000002b5d417211 */ /* 0x000fc400020f0eff */
[----:B-1----:R-:W-:Y:S02]  /*23e0*/  LOP3.LUT R68, R120, 0x20, RZ, 0xfc, !PT ;  /* 0x0000002078447812 */ /* 0x002fe400078efcff */
[----:B------:R-:W-:Y:S01]  /*23f0*/  ISETP.GE.AND P4, PT, R67, UR6, PT ;  /* 0x0000000643007c0c */ /* 0x000fe2000bf86270 */
[----:B------:R0:W2:Y:S01]  /*2400*/  @!P5 LDG.E.U8 R99, desc[UR8][R64.64] ;  /* 0x000000084063d981 */ /* 0x0000a2000c1e1100 */
[----:B------:R-:W-:Y:S02]  /*2410*/  LEA.HI.X.SX32 R67, R94, R43, 0x1, P2 ;  /* 0x0000002b5e437211 */ /* 0x000fe400010f0eff */
[----:B------:R-:W-:Y:S02]  /*2420*/  ISETP.GE.AND P2, PT, R68, UR6, PT ;  /* 0x0000000644007c0c */ /* 0x000fe4000bf46270 */
[----:B------:R-:W-:Y:S01]  /*2430*/  IADD3 R68, P5, PT, R92, R3, RZ ;  /* 0x000000035c447210 */ /* 0x000fe20007fbe0ff */
[----:B------:R1:W3:Y:S01]  /*2440*/  @!P3 LDG.E.U8 R100, desc[UR8][R66.64] ;  /* 0x000000084264b981 */ /* 0x0002e2000c1e1100 */
[----:B------:R-:W-:-:S02]  /*2450*/  LOP3.LUT R71, R120, 0x28, RZ, 0xfc, !PT ;  /* 0x0000002878477812 */ /* 0x000fc400078efcff */
[----:B------:R-:W-:Y:S02]  /*2460*/  IADD3 R70, P3, PT, R91, R3, RZ ;  /* 0x000000035b467210 */ /* 0x000fe40007f7e0ff */
[----:B------:R-:W-:Y:S02]  /*2470*/  LOP3.LUT R72, R120, 0x30, RZ, 0xfc, !PT ;  /* 0x0000003078487812 */ /* 0x000fe400078efcff */
[-C--:B------:R-:W-:Y:S02]  /*2480*/  LEA.HI.X.SX32 R69, R92, R43.reuse, 0x1, P5 ;  /* 0x0000002b5c457211 */ /* 0x080fe400028f0eff */
[----:B------:R-:W-:Y:S02]  /*2490*/  ISETP.GE.AND P5, PT, R71, UR6, PT ;  /* 0x0000000647007c0c */ /* 0x000fe4000bfa6270 */
[----:B------:R-:W-:Y:S01]  /*24a0*/  LEA.HI.X.SX32 R71, R91, R43, 0x1, P3 ;  /* 0x0000002b5b477211 */ /* 0x000fe200018f0eff */
[----:B------:R1:W3:Y:S01]  /*24b0*/  @!P1 LDG.E.U8 R101, desc[UR8][R68.64] ;  /* 0x0000000844659981 */ /* 0x0002e2000c1e1100 */
[----:B------:R-:W-:-:S02]  /*24c0*/  ISETP.GE.AND P3, PT, R72, UR6, PT ;  /* 0x0000000648007c0c */ /* 0x000fc4000bf66270 */
[----:B------:R-:W-:Y:S02]  /*24d0*/  PRMT R102, RZ, 0x7610, R102 ;  /* 0x00007610ff667816 */ /* 0x000fe40000000066 */
[-C--:B------:R-:W-:Y:S02]  /*24e0*/  IADD3 R72, P6, PT, R90, R3.reuse, RZ ;  /* 0x000000035a487210 */ /* 0x080fe40007fde0ff */
[----:B0-----:R-:W-:Y:S02]  /*24f0*/  LOP3.LUT R64, R120, 0x40, RZ, 0xfc, !PT ;  /* 0x0000004078407812 */ /* 0x001fe400078efcff */
[----:B------:R-:W-:Y:S01]  /*2500*/  IADD3 R74, P1, PT, R89, R3, RZ ;  /* 0x00000003594a7210 */ /* 0x000fe20007f3e0ff */
[----:B------:R0:W3:Y:S01]  /*2510*/  @!P4 LDG.E.U8 R102, desc[UR8][R70.64] ;  /* 0x000000084666c981 */ /* 0x0000e2000c1e1100 */
[----:B------:R-:W-:Y:S02]  /*2520*/  PRMT R103, RZ, 0x7610, R103 ;  /* 0x00007610ff677816 */ /* 0x000fe40000000067 */
[----:B------:R-:W-:-:S02]  /*2530*/  LEA.HI.X.SX32 R73, R90, R43, 0x1, P6 ;  /* 0x0000002b5a497211 */ /* 0x000fc400030f0eff */
[----:B------:R-:W-:Y:S02]  /*2540*/  LOP3.LUT R65, R120, 0x48, RZ, 0xfc, !PT ;  /* 0x0000004878417812 */ /* 0x000fe400078efcff */
[----:B------:R-:W-:Y:S01]  /*2550*/  ISETP.GE.AND P4, PT, R64, UR6, PT ;  /* 0x0000000640007c0c */ /* 0x000fe2000bf86270 */
[----:B------:R-:W3:Y:S01]  /*2560*/  @!P2 LDG.E.U8 R103, desc[UR8][R72.64] ;  /* 0x000000084867a981 */ /* 0x000ee2000c1e1100 */
[----:B------:R-:W-:Y:S02]  /*2570*/  PRMT R104, RZ, 0x7610, R104 ;  /* 0x00007610ff687816 */ /* 0x000fe40000000068 */
[----:B------:R-:W-:Y:S02]  /*2580*/  LEA.HI.X.SX32 R75, R89, R43, 0x1, P1 ;  /* 0x0000002b594b7211 */ /* 0x000fe400008f0eff */
[----:B------:R-:W-:Y:S02]  /*2590*/  IADD3 R64, P6, PT, R88, R3, RZ ;  /* 0x0000000358407210 */ /* 0x000fe40007fde0ff */
[----:B-1----:R-:W-:Y:S01]  /*25a0*/  LOP3.LUT R67, R120, 0x50, RZ, 0xfc, !PT ;  /* 0x0000005078437812 */ /* 0x002fe200078efcff */
[----:B------:R-:W3:Y:S01]  /*25b0*/  @!P5 LDG.E.U8 R104, desc[UR8][R74.64] ;  /* 0x000000084a68d981 */ /* 0x000ee2000c1e1100 */
[----:B------:R-:W-:-:S02]  /*25c0*/  ISETP.GE.AND P1, PT, R65, UR6, PT ;  /* 0x0000000641007c0c */ /* 0x000fc4000bf26270 */
[----:B------:R-:W-:Y:S02]  /*25d0*/  IADD3 R66, P2, PT, R87, R3, RZ ;  /* 0x0000000357427210 */ /* 0x000fe40007f5e0ff */
[----:B------:R-:W-:Y:S02]  /*25e0*/  PRMT R105, RZ, 0x7610, R105 ;  /* 0x00007610ff697816 */ /* 0x000fe40000000069 */
[----:B------:R-:W-:Y:S02]  /*25f0*/  LEA.HI.X.SX32 R65, R88, R43, 0x1, P6 ;  /* 0x0000002b58417211 */ /* 0x000fe400030f0eff */
[----:B------:R-:W-:Y:S02]  /*2600*/  LOP3.LUT R68, R120, 0x58, RZ, 0xfc, !PT ;  /* 0x0000005878447812 */ /* 0x000fe400078efcff */
[----:B------:R-:W-:Y:S01]  /*2610*/  ISETP.GE.AND P5, PT, R67, UR6, PT ;  /* 0x0000000643007c0c */ /* 0x000fe2000bfa6270 */
[----:B------:R-:W3:Y:S01]  /*2620*/  @!P3 LDG.E.U8 R105, desc[UR8][R64.64] ;  /* 0x000000084069b981 */ /* 0x000ee2000c1e1100 */
[----:B------:R-:W-:-:S02]  /*2630*/  PRMT R107, RZ, 0x7610, R107 ;  /* 0x00007610ff6b7816 */ /* 0x000fc4000000006b */
[----:B------:R-:W-:Y:S02]  /*2640*/  LEA.HI.X.SX32 R67, R87, R43, 0x1, P2 ;  /* 0x0000002b57437211 */ /* 0x000fe400010f0eff */
[----:B------:R-:W-:Y:S02]  /*2650*/  ISETP.GE.AND P2, PT, R68, UR6, PT ;  /* 0x0000000644007c0c */ /* 0x000fe4000bf46270 */
[-C--:B------:R-:W-:Y:S01]  /*2660*/  IADD3 R68, P3, PT, R86, R3.reuse, RZ ;  /* 0x0000000356447210 */ /* 0x080fe20007f7e0ff */
[----:B------:R1:W3:Y:S01]  /*2670*/  @!P4 LDG.E.U8 R107, desc[UR8][R66.64] ;  /* 0x00000008426bc981 */ /* 0x0002e2000c1e1100 */
[----:B0-----:R-:W-:Y:S02]  /*2680*/  LOP3.LUT R71, R120, 0x60, RZ, 0xfc, !PT ;  /* 0x0000006078477812 */ /* 0x001fe400078efcff */
[----:B------:R-:W-:Y:S02]  /*2690*/  IADD3 R70, P4, PT, R85, R3, RZ ;  /* 0x0000000355467210 */ /* 0x000fe40007f9e0ff */
[----:B------:R-:W-:-:S02]  /*26a0*/  PRMT R108, RZ, 0x7610, R108 ;  /* 0x00007610ff6c7816 */ /* 0x000fc4000000006c */
[-C--:B------:R-:W-:Y:S02]  /*26b0*/  LEA.HI.X.SX32 R69, R86, R43.reuse, 0x1, P3 ;  /* 0x0000002b56457211 */ /* 0x080fe400018f0eff */
[----:B------:R-:W-:Y:S02]  /*26c0*/  ISETP.GE.AND P3, PT, R71, UR6, PT ;  /* 0x0000000647007c0c */ /* 0x000fe4000bf66270 */
[----:B------:R-:W-:Y:S01]  /*26d0*/  PRMT R109, RZ, 0x7610, R109 ;  /* 0x00007610ff6d7816 */ /* 0x000fe2000000006d */
[----:B------:R0:W3:Y:S01]  /*26e0*/  @!P1 LDG.E.U8 R108, desc[UR8][R68.64] ;  /* 0x00000008446c9981 */ /* 0x0000e2000c1e1100 */
[----:B------:R-:W-:Y:S02]  /*26f0*/  LEA.HI.X.SX32 R71, R85, R43, 0x1, P4 ;  /* 0x0000002b55477211 */ /* 0x000fe400020f0eff */
[-C--:B-1----:R-:W-:Y:S02]  /*2700*/  IADD3 R66, P6, PT, R84, R3.reuse, RZ ;  /* 0x0000000354427210 */ /* 0x082fe40007fde0ff */
[----:B------:R-:W-:Y:S01]  /*2710*/  LOP3.LUT R65, R120, 0x70, RZ, 0xfc, !PT ;  /* 0x0000007078417812 */ /* 0x000fe200078efcff */
[----:B------:R1:W3:Y:S01]  /*2720*/  @!P5 LDG.E.U8 R109, desc[UR8][R70.64] ;  /* 0x00000008466dd981 */ /* 0x0002e2000c1e1100 */
[----:B------:R-:W-:-:S02]  /*2730*/  IADD3 R64, P1, PT, R83, R3, RZ ;  /* 0x0000000353407210 */ /* 0x000fc40007f3e0ff */
[----:B------:R-:W-:Y:S02]  /*2740*/  PRMT R110, RZ, 0x7610, R110 ;  /* 0x00007610ff6e7816 */ /* 0x000fe4000000006e */
[-C--:B------:R-:W-:Y:S02]  /*2750*/  LEA.HI.X.SX32 R67, R84, R43.reuse, 0x1, P6 ;  /* 0x0000002b54437211 */ /* 0x080fe400030f0eff */
[----:B------:R-:W-:Y:S02]  /*2760*/  ISETP.GE.AND P5, PT, R65, UR6, PT ;  /* 0x0000000641007c0c */ /* 0x000fe4000bfa6270 */
[----:B------:R-:W-:Y:S01]  /*2770*/  PRMT R111, RZ, 0x7610, R111 ;  /* 0x00007610ff6f7816 */ /* 0x000fe2000000006f */
[----:B------:R1:W4:Y:S01]  /*2780*/  @!P2 LDG.E.U8 R110, desc[UR8][R66.64] ;  /* 0x00000008426ea981 */ /* 0x000322000c1e1100 */
[----:B------:R-:W-:Y:S02]  /*2790*/  LEA.HI.X.SX32 R65, R83, R43, 0x1, P1 ;  /* 0x0000002b53417211 */ /* 0x000fe400008f0eff */
[----:B0-----:R-:W-:-:S02]  /*27a0*/  IADD3 R68, P2, PT, R82, R3, RZ ;  /* 0x0000000352447210 */ /* 0x001fc40007f5e0ff */
[----:B-1----:R-:W-:Y:S01]  /*27b0*/  LOP3.LUT R71, R120, 0x88, RZ, 0xfc, !PT ;  /* 0x0000008878477812 */ /* 0x002fe200078efcff */
[----:B------:R0:W4:Y:S01]  /*27c0*/  @!P3 LDG.E.U8 R111, desc[UR8][R64.64] ;  /* 0x00000008406fb981 */ /* 0x000122000c1e1100 */
[----:B------:R-:W-:Y:S02]  /*27d0*/  IADD3 R70, P3, PT, R81, R3, RZ ;  /* 0x0000000351467210 */ /* 0x000fe40007f7e0ff */
[-C--:B------:R-:W-:Y:S02]  /*27e0*/  LEA.HI.X.SX32 R69, R82, R43.reuse, 0x1, P2 ;  /* 0x0000002b52457211 */ /* 0x080fe400010f0eff */
[----:B------:R-:W-:Y:S02]  /*27f0*/  ISETP.GE.AND P2, PT, R71, UR6, PT ;  /* 0x0000000647007c0c */ /* 0x000fe4000bf46270 */
[----:B------:R-:W-:Y:S02]  /*2800*/  PRMT R113, RZ, 0x7610, R113 ;  /* 0x00007610ff717816 */ /* 0x000fe40000000071 */
[----:B------:R-:W-:-:S05]  /*2810*/  LEA.HI.X.SX32 R71, R81, R43, 0x1, P3 ;  /* 0x0000002b51477211 */ /* 0x000fca00018f0eff */
[----:B------:R-:W5:Y:S01]  /*2820*/  @!P5 LDG.E.U8 R113, desc[UR8][R70.64] ;  /* 0x000000084671d981 */ /* 0x000f62000c1e1100 */
[----:B------:R-:W-:-:S04]  /*2830*/  LOP3.LUT R72, R120, 0x68, RZ, 0xfc, !PT ;  /* 0x0000006878487812 */ /* 0x000fc800078efcff */
[----:B------:R-:W-:Y:S02]  /*2840*/  ISETP.GE.AND P4, PT, R72, UR6, PT ;  /* 0x0000000648007c0c */ /* 0x000fe4000bf86270 */
[----:B------:R-:W-:Y:S02]  /*2850*/  LOP3.LUT R72, R120, 0x80, RZ, 0xfc, !PT ;  /* 0x0000008078487812 */ /* 0x000fe400078efcff */
[----:B------:R-:W-:Y:S02]  /*2860*/  PRMT R112, RZ, 0x7610, R112 ;  /* 0x00007610ff707816 */ /* 0x000fe40000000070 */
[----:B------:R-:W-:Y:S02]  /*2870*/  ISETP.GE.AND P1, PT, R72, UR6, PT ;  /* 0x0000000648007c0c */ /* 0x000fe4000bf26270 */
[C---:B------:R-:W-:Y:S02]  /*2880*/  LOP3.LUT R72, R120.reuse, 0x90, RZ, 0xfc, !PT ;  /* 0x0000009078487812 */ /* 0x040fe400078efcff */
[----:B------:R-:W-:-:S03]  /*2890*/  LOP3.LUT R67, R120, 0x98, RZ, 0xfc, !PT ;  /* 0x0000009878437812 */ /* 0x000fc600078efcff */
[----:B------:R1:W5:Y:S01]  /*28a0*/  @!P4 LDG.E.U8 R112, desc[UR8][R68.64] ;  /* 0x000000084470c981 */ /* 0x000362000c1e1100 */
[-C--:B0-----:R-:W-:Y:S02]  /*28b0*/  IADD3 R64, P4, PT, R80, R3.reuse, RZ ;  /* 0x0000000350407210 */ /* 0x081fe40007f9e0ff */
[----:B------:R-:W-:Y:S02]  /*28c0*/  ISETP.GE.AND P3, PT, R72, UR6, PT ;  /* 0x0000000648007c0c */ /* 0x000fe4000bf66270 */
[----:B------:R-:W-:Y:S02]  /*28d0*/  IADD3 R66, P5, PT, R79, R3, RZ ;  /* 0x000000034f427210 */ /* 0x000fe40007fbe0ff */
[----:B------:R-:W-:Y:S02]  /*28e0*/  PRMT R115, RZ, 0x7610, R115 ;  /* 0x00007610ff737816 */ /* 0x000fe40000000073 */
[----:B------:R-:W-:Y:S02]  /*28f0*/  LEA.HI.X.SX32 R65, R80, R43, 0x1, P4 ;  /* 0x0000002b50417211 */ /* 0x000fe400020f0eff */
[----:B-1----:R-:W-:-:S02]  /*2900*/  IADD3 R68, P6, PT, R78, R3, RZ ;  /* 0x000000034e447210 */ /* 0x002fc40007fde0ff */
[----:B------:R-:W-:Y:S01]  /*2910*/  ISETP.GE.AND P4, PT, R67, UR6, PT ;  /* 0x0000000643007c0c */ /* 0x000fe2000bf86270 */
[----:B------:R0:W5:Y:S01]  /*2920*/  @!P1 LDG.E.U8 R115, desc[UR8][R64.64] ;  /* 0x0000000840739981 */ /* 0x000162000c1e1100 */
[----:B------:R-:W-:Y:S02]  /*2930*/  PRMT R116, RZ, 0x7610, R116 ;  /* 0x00007610ff747816 */ /* 0x000fe40000000074 */
[C---:B------:R-:W-:Y:S02]  /*2940*/  LOP3.LUT R72, R120.reuse, 0xa0, RZ, 0xfc, !PT ;  /* 0x000000a078487812 */ /* 0x040fe400078efcff */
[-C--:B------:R-:W-:Y:S02]  /*2950*/  LEA.HI.X.SX32 R67, R79, R43.reuse, 0x1, P5 ;  /* 0x0000002b4f437211 */ /* 0x080fe400028f0eff */
[----:B------:R-:W-:Y:S02]  /*2960*/  PRMT R117, RZ, 0x7610, R117 ;  /* 0x00007610ff757816 */ /* 0x000fe40000000075 */
[----:B------:R-:W-:Y:S01]  /*2970*/  LOP3.LUT R71, R120, 0xa8, RZ, 0xfc, !PT ;  /* 0x000000a878477812 */ /* 0x000fe200078efcff */
[----:B------:R1:W5:Y:S01]  /*2980*/  @!P2 LDG.E.U8 R116, desc[UR8][R66.64] ;  /* 0x000000084274a981 */ /* 0x000362000c1e1100 */
[----:B------:R-:W-:-:S02]  /*2990*/  LEA.HI.X.SX32 R69, R78, R43, 0x1, P6 ;  /* 0x0000002b4e457211 */ /* 0x000fc400030f0eff */
[----:B------:R-:W-:Y:S02]  /*29a0*/  IADD3 R70, P1, PT, R77, R3, RZ ;  /* 0x000000034d467210 */ /* 0x000fe40007f3e0ff */
[----:B------:R-:W-:Y:S01]  /*29b0*/  ISETP.GE.AND P5, PT, R72, UR6, PT ;  /* 0x0000000648007c0c */ /* 0x000fe2000bfa6270 */
[----:B------:R1:W5:Y:S01]  /*29c0*/  @!P3 LDG.E.U8 R117, desc[UR8][R68.64] ;  /* 0x000000084475b981 */ /* 0x000362000c1e1100 */
[----:B------:R-:W-:Y:S02]  /*29d0*/  LOP3.LUT R72, R120, 0xb0, RZ, 0xfc, !PT ;  /* 0x000000b078487812 */ /* 0x000fe400078efcff */
[----:B------:R-:W-:Y:S02]  /*29e0*/  ISETP.GE.AND P2, PT, R71, UR6, PT ;  /* 0x0000000647007c0c */ /* 0x000fe4000bf46270 */
[----:B------:R-:W-:Y:S02]  /*29f0*/  PRMT R118, RZ, 0x7610, R118 ;  /* 0x00007610ff767816 */ /* 0x000fe40000000076 */
[----:B------:R-:W-:-:S02]  /*2a00*/  LEA.HI.X.SX32 R71, R77, R43, 0x1, P1 ;  /* 0x0000002b4d477211 */ /* 0x000fc400008f0eff */
[----:B0-----:R-:W-:Y:S02]  /*2a10*/  IADD3 R64, P3, PT, R76, R3, RZ ;  /* 0x000000034c407210 */ /* 0x001fe40007f7e0ff */
[----:B------:R-:W-:Y:S01]  /*2a20*/  ISETP.GE.AND P1, PT, R72, UR6, PT ;  /* 0x0000000648007c0c */ /* 0x000fe2000bf26270 */
[----:B------:R0:W5:Y:S01]  /*2a30*/  @!P4 LDG.E.U8 R118, desc[UR8][R70.64] ;  /* 0x000000084676c981 */ /* 0x000162000c1e1100 */
[----:B-1----:R-:W-:Y:S02]  /*2a40*/  LOP3.LUT R67, R120, 0xc0, RZ, 0xfc, !PT ;  /* 0x000000c078437812 */ /* 0x002fe400078efcff */
[----:B------:R-:W-:Y:S02]  /*2a50*/  LEA.HI.X.SX32 R65, R76, R43, 0x1, P3 ;  /* 0x0000002b4c417211 */ /* 0x000fe400018f0eff */
[----:B------:R-:W-:Y:S02]  /*2a60*/  IADD3 R66, P4, PT, R58, R3, RZ ;  /* 0x000000033a427210 */ /* 0x000fe40007f9e0ff */
[----:B------:R-:W-:-:S02]  /*2a70*/  ISETP.GE.AND P3, PT, R67, UR6, PT ;  /* 0x0000000643007c0c */ /* 0x000fc4000bf66270 */
[----:B------:R-:W-:Y:S02]  /*2a80*/  PRMT R119, RZ, 0x7610, R119 ;  /* 0x00007610ff777816 */ /* 0x000fe40000000077 */
[----:B------:R-:W-:Y:S02]  /*2a90*/  PRMT R121, RZ, 0x7610, R121 ;  /* 0x00007610ff797816 */ /* 0x000fe40000000079 */
[----:B------:R-:W-:Y:S02]  /*2aa0*/  LOP3.LUT R69, R120, 0xd0, RZ, 0xfc, !PT ;  /* 0x000000d078457812 */ /* 0x000fe400078efcff */
[----:B------:R-:W-:Y:S01]  /*2ab0*/  LEA.HI.X.SX32 R67, R58, R43, 0x1, P4 ;  /* 0x0000002b3a437211 */ /* 0x000fe200020f0eff */
[----:B------:R1:W5:Y:S01]  /*2ac0*/  @!P5 LDG.E.U8 R119, desc[UR8][R64.64] ;  /* 0x000000084077d981 */ /* 0x000362000c1e1100 */
[----:B------:R-:W-:Y:S02]  /*2ad0*/  IADD3 R68, P6, PT, R57, R3, RZ ;  /* 0x0000000339447210 */ /* 0x000fe40007fde0ff */
[----:B0-----:R-:W-:Y:S01]  /*2ae0*/  LOP3.LUT R70, R120, 0xe0, RZ, 0xfc, !PT ;  /* 0x000000e078467812 */ /* 0x001fe200078efcff */
[----:B------:R0:W5:Y:S01]  /*2af0*/  @!P1 LDG.E.U8 R121, desc[UR8][R66.64] ;  /* 0x0000000842799981 */ /* 0x000162000c1e1100 */
[----:B------:R-:W-:-:S02]  /*2b00*/  ISETP.GE.AND P5, PT, R69, UR6, PT ;  /* 0x0000000645007c0c */ /* 0x000fc4000bfa6270 */
[----:B------:R-:W-:Y:S02]  /*2b10*/  PRMT R123, RZ, 0x7610, R123 ;  /* 0x00007610ff7b7816 */ /* 0x000fe4000000007b */
[----:B------:R-:W-:Y:S02]  /*2b20*/  LEA.HI.X.SX32 R69, R57, R43, 0x1, P6 ;  /* 0x0000002b39457211 */ /* 0x000fe400030f0eff */
[----:B------:R-:W-:Y:S02]  /*2b30*/  LOP3.LUT R72, R120, 0xc8, RZ, 0xfc, !PT ;  /* 0x000000c878487812 */ /* 0x000fe400078efcff */
[----:B------:R-:W-:Y:S01]  /*2b40*/  ISETP.GE.AND P1, PT, R70, UR6, PT ;  /* 0x0000000646007c0c */ /* 0x000fe2000bf26270 */
[----:B------:R0:W5:Y:S01]  /*2b50*/  @!P3 LDG.E.U8 R123, desc[UR8][R68.64] ;  /* 0x00000008447bb981 */ /* 0x000162000c1e1100 */
[----:B------:R-:W-:Y:S02]  /*2b60*/  IADD3 R70, P6, PT, R55, R3, RZ ;  /* 0x0000000337467210 */ /* 0x000fe40007fde0ff */
[----:B------:R-:W-:-:S02]  /*2b70*/  ISETP.GE.AND P4, PT, R72, UR6, PT ;  /* 0x0000000648007c0c */ /* 0x000fc4000bf86270 */
[----:B------:R-:W-:Y:S02]  /*2b80*/  LOP3.LUT R73, R120, 0xd8, RZ, 0xfc, !PT ;  /* 0x000000d878497812 */ /* 0x000fe400078efcff */
[----:B------:R-:W-:Y:S02]  /*2b90*/  IADD3 R72, P3, PT, R53, R3, RZ ;  /* 0x0000000335487210 */ /* 0x000fe40007f7e0ff */
[----:B------:R-:W-:Y:S02]  /*2ba0*/  PRMT R125, RZ, 0x7610, R125 ;  /* 0x00007610ff7d7816 */ /* 0x000fe4000000007d */
[-C--:B------:R-:W-:Y:S02]  /*2bb0*/  LEA.HI.X.SX32 R71, R55, R43.reuse, 0x1, P6 ;  /* 0x0000002b37477211 */ /* 0x080fe400030f0eff */
[----:B------:R-:W-:Y:S02]  /*2bc0*/  ISETP.GE.AND P6, PT, R73, UR6, PT ;  /* 0x0000000649007c0c */ /* 0x000fe4000bfc6270 */
[----:B------:R-:W-:Y:S01]  /*2bd0*/  PRMT R127, RZ, 0x7610, R127 ;  /* 0x00007610ff7f7816 */ /* 0x000fe2000000007f */
[----:B------:R-:W5:Y:S01]  /*2be0*/  @!P5 LDG.E.U8 R125, desc[UR8][R70.64] ;  /* 0x00000008467dd981 */ /* 0x000f62000c1e1100 */
[----:B------:R-:W-:-:S02]  /*2bf0*/  LEA.HI.X.SX32 R73, R53, R43, 0x1, P3 ;  /* 0x0000002b35497211 */ /* 0x000fc400018f0eff */
[C---:B-1----:R-:W-:Y:S02]  /*2c00*/  LOP3.LUT R65, R120.reuse, 0xf0, RZ, 0xfc, !PT ;  /* 0x000000f078417812 */ /* 0x042fe400078efcff */
[-C--:B------:R-:W-:Y:S01]  /*2c10*/  IADD3 R64, P5, PT, R59, R3.reuse, RZ ;  /* 0x000000033b407210 */ /* 0x080fe20007fbe0ff */
[----:B------:R1:W5:Y:S01]  /*2c20*/  @!P1 LDG.E.U8 R127, desc[UR8][R72.64] ;  /* 0x00000008487f9981 */ /* 0x000362000c1e1100 */
[----:B------:R-:W-:Y:S02]  /*2c30*/  ISETP.GE.AND P3, PT, R65, UR6, PT ;  /* 0x0000000641007c0c */ /* 0x000fe4000bf66270 */
[----:B0-----:R-:W-:Y:S02]  /*2c40*/  IADD3 R66, P1, PT, R51, R3, RZ ;  /* 0x0000000333427210 */ /* 0x001fe40007f3e0ff */
[----:B------:R-:W-:Y:S02]  /*2c50*/  LOP3.LUT R120, R120, 0xe8, RZ, 0xfc, !PT ;  /* 0x000000e878787812 */ /* 0x000fe400078efcff */
[----:B------:R-:W-:-:S02]  /*2c60*/  LEA.HI.X.SX32 R65, R59, R43, 0x1, P5 ;  /* 0x0000002b3b417211 */ /* 0x000fc400028f0eff */
[----:B------:R-:W-:Y:S02]  /*2c70*/  IADD3 R68, P5, PT, R56, R3, RZ ;  /* 0x0000000338447210 */ /* 0x000fe40007fbe0ff */
[----:B------:R-:W-:Y:S02]  /*2c80*/  LEA.HI.X.SX32 R67, R51, R43, 0x1, P1 ;  /* 0x0000002b33437211 */ /* 0x000fe400008f0eff */
[----:B------:R-:W-:Y:S02]  /*2c90*/  ISETP.GE.AND P1, PT, R120, UR6, PT ;  /* 0x0000000678007c0c */ /* 0x000fe4000bf26270 */
[----:B------:R-:W-:Y:S02]  /*2ca0*/  PRMT R129, RZ, 0x7610, R129 ;  /* 0x00007610ff817816 */ /* 0x000fe40000000081 */
[----:B------:R-:W-:Y:S02]  /*2cb0*/  PRMT R120, RZ, 0x7610, R120 ;  /* 0x00007610ff787816 */ /* 0x000fe40000000078 */
[----:B------:R-:W-:-:S02]  /*2cc0*/  PRMT R124, RZ, 0x7610, R124 ;  /* 0x00007610ff7c7816 */ /* 0x000fc4000000007c */
[----:B------:R-:W-:Y:S01]  /*2cd0*/  LEA.HI.X.SX32 R69, R56, R43, 0x1, P5 ;  /* 0x0000002b38457211 */ /* 0x000fe200028f0eff */
[----:B------:R0:W5:Y:S01]  /*2ce0*/  @!P3 LDG.E.U8 R129, desc[UR8][R66.64] ;  /* 0x000000084281b981 */ /* 0x000162000c1e1100 */
[----:B-1----:R-:W-:-:S03]  /*2cf0*/  IADD3 R72, P3, PT, R52, R3, RZ ;  /* 0x0000000334487210 */ /* 0x002fc60007f7e0ff */
[----:B------:R1:W5:Y:S01]  /*2d00*/  @!P2 LDG.E.U8 R120, desc[UR8][R64.64] ;  /* 0x000000084078a981 */ /* 0x000362000c1e1100 */
[----:B------:R-:W-:-:S03]  /*2d10*/  IADD3 R74, P2, PT, R95, R3, RZ ;  /* 0x000000035f4a7210 */ /* 0x000fc60007f5e0ff */
[----:B------:R0:W5:Y:S01]  /*2d20*/  @!P4 LDG.E.U8 R124, desc[UR8][R68.64] ;  /* 0x00000008447cc981 */ /* 0x000162000c1e1100 */
[C---:B------:R-:W-:Y:S02]  /*2d30*/  IADD3 R70, P4, PT, R54.reuse, R3, RZ ;  /* 0x0000000336467210 */ /* 0x040fe40007f9e0ff */
[----:B------:R-:W-:Y:S02]  /*2d40*/  PRMT R126, RZ, 0x7610, R126 ;  /* 0x00007610ff7e7816 */ /* 0x000fe4000000007e */
[----:B------:R-:W-:Y:S02]  /*2d50*/  PRMT R128, RZ, 0x7610, R128 ;  /* 0x00007610ff807816 */ /* 0x000fe40000000080 */
[----:B------:R-:W-:Y:S02]  /*2d60*/  PRMT R130, RZ, 0x7610, R130 ;  /* 0x00007610ff827816 */ /* 0x000fe40000000082 */
[-C--:B------:R-:W-:Y:S02]  /*2d70*/  LEA.HI.X.SX32 R71, R54, R43.reuse, 0x1, P4 ;  /* 0x0000002b36477211 */ /* 0x080fe400020f0eff */
[----:B------:R-:W-:-:S02]  /*2d80*/  LEA.HI.X.SX32 R73, R52, R43, 0x1, P3 ;  /* 0x0000002b34497211 */ /* 0x000fc400018f0eff */
[----:B------:R-:W-:Y:S01]  /*2d90*/  LEA.HI.X.SX32 R75, R95, R43, 0x1, P2 ;  /* 0x0000002b5f4b7211 */ /* 0x000fe200010f0eff */
[----:B------:R-:W5:Y:S04]  /*2da0*/  @!P6 LDG.E.U8 R126, desc[UR8][R70.64] ;  /* 0x00000008467ee981 */ /* 0x000f68000c1e1100 */
[----:B------:R-:W5:Y:S04]  /*2db0*/  @!P1 LDG.E.U8 R128, desc[UR8][R72.64] ;  /* 0x0000000848809981 */ /* 0x000f68000c1e1100 */
[----:B------:R-:W5:Y:S04]  /*2dc0*/  @!P0 LDG.E.U8 R130, desc[UR8][R74.64] ;  /* 0x000000084a828981 */ /* 0x000f68000c1e1100 */
[----:B------:R-:W5:Y:S01]  /*2dd0*/  LDL R74, [R1+0x28] ;  /* 0x00002800014a7983 */ /* 0x000f620000100800 */
[----:B------:R-:W-:Y:S01]  /*2de0*/  LOP3.LUT R226, R131, 0x7f, RZ, 0xc0, !PT ;  /* 0x0000007f83e27812 */ /* 0x000fe200078ec0ff */
[----:B------:R-:W-:Y:S06]  /*2df0*/  BAR.SYNC.DEFER_BLOCKING 0x0 ;  /* 0x0000000000007b1d */ /* 0x000fec0000010000 */
[----:B------:R-:W5:Y:S04]  /*2e00*/  LDL R131, [R1+0x4] ;  /* 0x0000040001837983 */ /* 0x000f680000100800 */
[----:B--2---:R2:W-:Y:S04]  /*2e10*/  STS.U8 [R226+UR4], R99 ;  /* 0x00000063e2007988 */ /* 0x0045e80008000004 */
[----:B--2---:R-:W2:Y:S04]  /*2e20*/  LDL R99, [R1+0xc] ;  /* 0x00000c0001637983 */ /* 0x004ea80000100800 */
[----:B---3--:R3:W-:Y:S04]  /*2e30*/  STS.U8 [R226+UR4+0x500], R109 ;  /* 0x0005006de2007988 */ /* 0x0087e80008000004 */
[----:B---3--:R-:W3:Y:S04]  /*2e40*/  LDL R109, [R1+0x10] ;  /* 0x00001000016d7983 */ /* 0x008ee80000100800 */
[----:B----4-:R4:W-:Y:S04]  /*2e50*/  STS.U8 [R226+UR4+0x600], R111 ;  /* 0x0006006fe2007988 */ /* 0x0109e80008000004 */
[----:B----4-:R-:W4:Y:S04]  /*2e60*/  LDL R111, [R1+0x34] ;  /* 0x00003400016f7983 */ /* 0x010f280000100800 */
[----:B-----5:R5:W-:Y:S04]  /*2e70*/  STS.U8 [R226+UR4+0x700], R113 ;  /* 0x00070071e2007988 */ /* 0x020be80008000004 */
[----:B-----5:R-:W5:Y:S01]  /*2e80*/  LDL R113, [R1+0x38] ;  /* 0x0000380001717983 */ /* 0x020f620000100800 */
[----:B0-----:R-:W-:-:S03]  /*2e90*/  LOP3.LUT R67, R226, 0x8, RZ, 0x3c, !PT ;  /* 0x00000008e2437812 */ /* 0x001fc600078e3cff */
[----:B------:R-:W-:Y:S04]  /*2ea0*/  STS.U8 [R226+UR4+0x100], R101 ;  /* 0x00010065e2007988 */ /* 0x000fe80008000004 */
[----:B------:R-:W-:Y:S04]  /*2eb0*/  STS.U8 [R226+UR4+0x200], R103 ;  /* 0x00020067e2007988 */ /* 0x000fe80008000004 */
[----:B------:R-:W-:Y:S04]  /*2ec0*/  STS.U8 [R226+UR4+0x300], R105 ;  /* 0x00030069e2007988 */ /* 0x000fe80008000004 */
[----:B------:R-:W-:Y:S04]  /*2ed0*/  STS.U8 [R226+UR4+0x400], R107 ;  /* 0x0004006be2007988 */ /* 0x000fe80008000004 */
[----:B------:R-:W-:Y:S01]  /*2ee0*/  STS.U8 [R226+UR4+0x800], R115 ;  /* 0x00080073e2007988 */ /* 0x000fe20008000004 */
[----:B-1----:R-:W-:-:S03]  /*2ef0*/  LOP3.LUT R64, R226, 0x80, RZ, 0xfc, !PT ;  /* 0x00000080e2407812 */ /* 0x002fc600078efcff */
[----:B------:R-:W-:Y:S01]  /*2f00*/  STS.U8 [R226+UR4+0x900], R117 ;  /* 0x00090075e2007988 */ /* 0x000fe20008000004 */
[----:B------:R-:W-:Y:S02]  /*2f10*/  ISETP.GE.AND P0, PT, R64, UR6, PT ;  /* 0x0000000640007c0c */ /* 0x000fe4000bf06270 */
[C---:B------:R-:W-:Y:S01]  /*2f20*/  IADD3 RZ, P2, PT, R39.reuse, UR10, RZ ;  /* 0x0000000a27ff7c10 */ /* 0x040fe2000ff5e0ff */
[----:B------:R-:W-:Y:S01]  /*2f30*/  VIADD R68, R39, UR10 ;  /* 0x0000000a27447c36 */ /* 0x000fe20008000000 */
[----:B------:R-:W-:Y:S02]  /*2f40*/  PRMT R66, RZ, 0x7610, R66 ;  /* 0x00007610ff427816 */ /* 0x000fe40000000042 */
[----:B------:R-:W-:Y:S01]  /*2f50*/  IADD3.X R69, PT, PT, R48, UR11, RZ, P2, !PT ;  /* 0x0000000b30457c10 */ /* 0x000fe200097fe4ff */
[----:B------:R-:W-:Y:S04]  /*2f60*/  STS.U8 [R226+UR4+0xa00], R119 ;  /* 0x000a0077e2007988 */ /* 0x000fe80008000004 */
        /* <DEDUP_REMOVED lines=11> */
[----:B------:R0:W-:Y:S04]  /*3020*/  STS.U8 [R67+UR4+0x680], R112 ;  /* 0x0006807043007988 */ /* 0x0001e80008000004 */
        /* <DEDUP_REMOVED lines=8> */
[----:B------:R1:W-:Y:S01]  /*30b0*/  STS.U8 [R67+UR4+0xf80], R130 ;  /* 0x000f808243007988 */ /* 0x0003e20008000004 */
[----:B------:R-:W-:Y:S01]  /*30c0*/  BAR.SYNC.DEFER_BLOCKING 0x0 ;  /* 0x0000000000007b1d */ /* 0x000fe20000010000 */
[----:B------:R-:W-:-:S02]  /*30d0*/  IADD3 RZ, P2, PT, R35, UR10, RZ ;  /* 0x0000000a23ff7c10 */ /* 0x000fc4000ff5e0ff */
[----:B------:R-:W-:Y:S02]  /*30e0*/  IADD3 R74, P4, PT, R74, UR10, RZ ;  /* 0x0000000a4a4a7c10 */ /* 0x000fe4000ff9e0ff */
[----:B------:R-:W-:Y:S02]  /*30f0*/  ISETP.GE.AND P1, PT, R226, UR6, PT ;  /* 0x00000006e2007c0c */ /* 0x000fe4000bf26270 */
[----:B------:R-:W-:Y:S01]  /*3100*/  IADD3.X R73, PT, PT, R46, UR11, RZ, P2, !PT ;  /* 0x0000000b2e497c10 */ /* 0x000fe200097fe4ff */
[----:B0-----:R-:W2:Y:S01]  /*3110*/  LDL R112, [R1+0x20] ;  /* 0x0000200001707983 */ /* 0x001ea20000100800 */
[----:B------:R-:W-:Y:S02]  /*3120*/  IADD3.X R75, PT, PT, R135, UR11, RZ, P4, !PT ;  /* 0x0000000b874b7c10 */ /* 0x000fe4000a7fe4ff */
[----:B------:R-:W-:Y:S01]  /*3130*/  IADD3 RZ, P3, PT, R41, UR10, RZ ;  /* 0x0000000a29ff7c10 */ /* 0x000fe2000ff7e0ff */
[----:B------:R-:W2:Y:S01]  /*3140*/  LDL R110, [R1+0x1c] ;  /* 0x00001c00016e7983 */ /* 0x000ea20000100800 */
[----:B------:R-:W-:-:S02]  /*3150*/  IADD3 R106, P2, PT, R134, UR10, RZ ;  /* 0x0000000a866a7c10 */ /* 0x000fc4000ff5e0ff */
[----:B------:R-:W-:Y:S02]  /*3160*/  PRMT R235, RZ, 0x7610, R235 ;  /* 0x00007610ffeb7816 */ /* 0x000fe400000000eb */
[----:B------:R-:W-:Y:S01]  /*3170*/  PRMT R245, RZ, 0x7610, R245 ;  /* 0x00007610fff57816 */ /* 0x000fe200000000f5 */
[----:B------:R-:W-:Y:S01]  /*3180*/  VIADD R70, R37, UR10 ;  /* 0x0000000a25467c36 */ /* 0x000fe20008000000 */
[----:B------:R-:W-:Y:S01]  /*3190*/  IADD3.X R65, PT, PT, R49, UR11, RZ, P3, !PT ;  /* 0x0000000b31417c10 */ /* 0x000fe20009ffe4ff */
[----:B------:R-:W-:Y:S01]  /*31a0*/  VIADD R72, R35, UR10 ;  /* 0x0000000a23487c36 */ /* 0x000fe20008000000 */
[----:B------:R-:W-:Y:S01]  /*31b0*/  PRMT R232, RZ, 0x7610, R232 ;  /* 0x00007610ffe87816 */ /* 0x000fe200000000e8 */
[----:B------:R-:W2:Y:S04]  /*31c0*/  LDL R108, [R1] ;  /* 0x00000000016c7983 */ /* 0x000ea80000100800 */
[----:B------:R0:W2:Y:S01]  /*31d0*/  @!P0 LDG.E.U8 R66, desc[UR8][R68.64] ;  /* 0x0000000844428981 */ /* 0x0000a2000c1e1100 */
[----:B------:R-:W-:-:S02]  /*31e0*/  IADD3.X R107, PT, PT, R132, UR11, RZ, P2, !PT ;  /* 0x0000000b846b7c10 */ /* 0x000fc400097fe4ff */
[----:B------:R-:W-:Y:S01]  /*31f0*/  IADD3 RZ, P3, PT, R37, UR10, RZ ;  /* 0x0000000a25ff7c10 */ /* 0x000fe2000ff7e0ff */
[----:B------:R0:W2:Y:S01]  /*3200*/  @!P1 LDG.E.U8 R245, desc[UR8][R74.64] ;  /* 0x000000084af59981 */ /* 0x0000a2000c1e1100 */
[----:B------:R-:W-:Y:S02]  /*3210*/  IADD3 R102, P2, PT, R7, UR10, RZ ;  /* 0x0000000a07667c10 */ /* 0x000fe4000ff5e0ff */
[----:B-1----:R-:W-:Y:S02]  /*3220*/  PRMT R67, RZ, 0x7610, R67 ;  /* 0x00007610ff437816 */ /* 0x002fe40000000043 */
[----:B------:R-:W-:Y:S02]  /*3230*/  PRMT R240, RZ, 0x7610, R240 ;  /* 0x00007610fff07816 */ /* 0x000fe400000000f0 */
[----:B------:R-:W-:Y:S02]  /*3240*/  PRMT R229, RZ, 0x7610, R229 ;  /* 0x00007610ffe57816 */ /* 0x000fe400000000e5 */
[----:B------:R-:W-:Y:S01]  /*3250*/  PRMT R233, RZ, 0x7610, R233 ;  /* 0x00007610ffe97816 */ /* 0x000fe200000000e9 */
[----:B------:R-:W2:Y:S01]  /*3260*/  @!P0 LDG.E.U8 R67, desc[UR8][R72.64] ;  /* 0x0000000848438981 */ /* 0x000ea2000c1e1100 */
[----:B0-----:R-:W-:-:S02]  /*3270*/  IADD3 R68, P4, PT, R142, UR10, RZ ;  /* 0x0000000a8e447c10 */ /* 0x001fc4000ff9e0ff */
[----:B------:R-:W-:Y:S01]  /*3280*/  PRMT R246, RZ, 0x7610, R246 ;  /* 0x00007610fff67816 */ /* 0x000fe200000000f6 */
[----:B------:R-:W-:Y:S01]  /*3290*/  VIADD R64, R41, UR10 ;  /* 0x0000000a29407c36 */ /* 0x000fe20008000000 */
[----:B------:R-:W-:Y:S01]  /*32a0*/  IADD3.X R69, PT, PT, R141, UR11, RZ, P4, !PT ;  /* 0x0000000b8d457c10 */ /* 0x000fe2000a7fe4ff */
[----:B------:R-:W-:Y:S01]  /*32b0*/  LDS.U8 R214, [R5+UR4+0x20] ;  /* 0x0000200405d67984 */ /* 0x000fe20008000000 */
[----:B------:R-:W-:Y:S02]  /*32c0*/  IADD3.X R71, PT, PT, R47, UR11, RZ, P3, !PT ;  /* 0x0000000b2f477c10 */ /* 0x000fe40009ffe4ff */
[----:B------:R-:W-:Y:S01]  /*32d0*/  IADD3.X R103, PT, PT, R14, UR11, RZ, P2, !PT ;  /* 0x0000000b0e677c10 */ /* 0x000fe200097fe4ff */
[----:B------:R0:W2:Y:S01]  /*32e0*/  @!P1 LDG.E.U8 R235, desc[UR8][R68.64] ;  /* 0x0000000844eb9981 */ /* 0x0000a2000c1e1100 */
[----:B------:R-:W-:Y:S02]  /*32f0*/  IADD3 R104, P3, PT, R133, UR10, RZ ;  /* 0x0000000a85687c10 */ /* 0x000fe4000ff7e0ff */
[----:B------:R-:W-:Y:S01]  /*3300*/  IADD3 R74, P4, PT, R11, UR10, RZ ;  /* 0x0000000a0b4a7c10 */ /* 0x000fe2000ff9e0ff */
[----:B------:R1:W2:Y:S01]  /*3310*/  @!P1 LDG.E.U8 R232, desc[UR8][R70.64] ;  /* 0x0000000846e89981 */ /* 0x0002a2000c1e1100 */
[----:B------:R-:W-:-:S02]  /*3320*/  IADD3.X R105, PT, PT, R131, UR11, RZ, P3, !PT ;  /* 0x0000000b83697c10 */ /* 0x000fc40009ffe4ff */
[----:B------:R-:W-:Y:S01]  /*3330*/  PRMT R227, RZ, 0x7610, R227 ;  /* 0x00007610ffe37816 */ /* 0x000fe200000000e3 */
[----:B------:R-:W-:Y:S01]  /*3340*/  LDS.U8 R215, [R5+UR4+0x30] ;  /* 0x0000300405d77984 */ /* 0x000fe20008000000 */
[----:B0-----:R-:W-:Y:S02]  /*3350*/  IADD3 R68, P2, PT, R13, UR10, RZ ;  /* 0x0000000a0d447c10 */ /* 0x001fe4000ff5e0ff */
[----:B------:R-:W-:Y:S02]  /*3360*/  IADD3 R100, P3, PT, R9, UR10, RZ ;  /* 0x0000000a09647c10 */ /* 0x000fe4000ff7e0ff */
[----:B------:R-:W2:Y:S01]  /*3370*/  @!P1 LDG.E.U8 R227, desc[UR8][R64.64] ;  /* 0x0000000840e39981 */ /* 0x000ea2000c1e1100 */
[----:B------:R-:W-:Y:S02]  /*3380*/  IADD3.X R69, PT, PT, R26, UR11, RZ, P2, !PT ;  /* 0x0000000b1a457c10 */ /* 0x000fe400097fe4ff */
[----:B------:R-:W-:Y:S01]  /*3390*/  IADD3.X R101, PT, PT, R18, UR11, RZ, P3, !PT ;  /* 0x0000000b12657c10 */ /* 0x000fe20009ffe4ff */
[----:B------:R-:W-:Y:S01]  /*33a0*/  LDS.U8 R216, [R5+UR4+0x120] ;  /* 0x0001200405d87984 */ /* 0x000fe20008000000 */
[----:B------:R-:W-:-:S02]  /*33b0*/  IADD3.X R75, PT, PT, R22, UR11, RZ, P4, !PT ;  /* 0x0000000b164b7c10 */ /* 0x000fc4000a7fe4ff */
[----:B-1----:R-:W-:Y:S01]  /*33c0*/  IADD3 R70, P3, PT, R21, UR10, RZ ;  /* 0x0000000a15467c10 */ /* 0x002fe2000ff7e0ff */
[----:B------:R0:W2:Y:S01]  /*33d0*/  @!P1 LDG.E.U8 R240, desc[UR8][R68.64] ;  /* 0x0000000844f09981 */ /* 0x0000a2000c1e1100 */
[----:B------:R-:W-:Y:S02]  /*33e0*/  IADD3 R72, P4, PT, R25, UR10, RZ ;  /* 0x0000000a19487c10 */ /* 0x000fe4000ff9e0ff */
[----:B------:R-:W-:Y:S01]  /*33f0*/  IADD3.X R71, PT, PT, R34, UR11, RZ, P3, !PT ;  /* 0x0000000b22477c10 */ /* 0x000fe20009ffe4ff */
[----:B------:R-:W-:Y:S01]  /*3400*/  LDS.U8 R217, [R5+UR4+0x130] ;  /* 0x0001300405d97984 */ /* 0x000fe20008000000 */
[----:B------:R-:W-:-:S03]  /*3410*/  IADD3.X R73, PT, PT, R38, UR11, RZ, P4, !PT ;  /* 0x0000000b26497c10 */ /* 0x000fc6000a7fe4ff */
[----:B------:R1:W2:Y:S01]  /*3420*/  @!P1 LDG.E.U8 R229, desc[UR8][R70.64] ;  /* 0x0000000846e59981 */ /* 0x0002a2000c1e1100 */
[----:B0-----:R-:W-:-:S03]  /*3430*/  IADD3 R68, P2, PT, R29, UR10, RZ ;  /* 0x0000000a1d447c10 */ /* 0x001fc6000ff5e0ff */
[----:B------:R0:W2:Y:S01]  /*3440*/  @!P1 LDG.E.U8 R233, desc[UR8][R72.64] ;  /* 0x0000000848e99981 */ /* 0x0000a2000c1e1100 */
[----:B------:R-:W-:Y:S02]  /*3450*/  IADD3.X R69, PT, PT, R42, UR11, RZ, P2, !PT ;  /* 0x0000000b2a457c10 */ /* 0x000fe400097fe4ff */
[----:B------:R-:W-:Y:S01]  /*3460*/  PRMT R244, RZ, 0x7610, R244 ;  /* 0x00007610fff47816 */ /* 0x000fe200000000f4 */
[----:B------:R-:W-:Y:S01]  /*3470*/  LDS.U8 R218, [R2+UR4+0x20] ;  /* 0x0000200402da7984 */ /* 0x000fe20008000000 */
[----:B-1----:R-:W-:-:S03]  /*3480*/  IADD3 R70, P3, PT, R33, UR10, RZ ;  /* 0x0000000a21467c10 */ /* 0x002fc6000ff7e0ff */
[----:B------:R5:W2:Y:S01]  /*3490*/  @!P1 LDG.E.U8 R246, desc[UR8][R68.64] ;  /* 0x0000000844f69981 */ /* 0x000aa2000c1e1100 */
[----:B0-----:R-:W-:Y:S02]  /*34a0*/  IADD3 R72, P4, PT, R17, UR10, RZ ;  /* 0x0000000a11487c10 */ /* 0x001fe4000ff9e0ff */
[----:B------:R-:W-:Y:S01]  /*34b0*/  PRMT R249, RZ, 0x7610, R249 ;  /* 0x00007610fff97816 */ /* 0x000fe200000000f9 */
[----:B------:R-:W2:Y:S01]  /*34c0*/  @!P1 LDG.E.U8 R244, desc[UR8][R106.64] ;  /* 0x000000086af49981 */ /* 0x000ea2000c1e1100 */
[----:B------:R-:W-:Y:S02]  /*34d0*/  PRMT R236, RZ, 0x7610, R236 ;  /* 0x00007610ffec7816 */ /* 0x000fe400000000ec */
[----:B------:R-:W-:Y:S01]  /*34e0*/  PRMT R64, RZ, 0x7610, R64 ;  /* 0x00007610ff407816 */ /* 0x000fe20000000040 */
[----:B------:R-:W-:Y:S01]  /*34f0*/  LDS.U8 R219, [R2+UR4+0x30] ;  /* 0x0000300402db7984 */ /* 0x000fe20008000000 */
[----:B------:R-:W-:Y:S02]  /*3500*/  PRMT R234, RZ, 0x7610, R234 ;  /* 0x00007610ffea7816 */ /* 0x000fe400000000ea */
[----:B------:R-:W-:Y:S01]  /*3510*/  PRMT R248, RZ, 0x7610, R248 ;  /* 0x00007610fff87816 */ /* 0x000fe200000000f8 */
[----:B------:R-:W2:Y:S01]  /*3520*/  @!P1 LDG.E.U8 R249, desc[UR8][R104.64] ;  /* 0x0000000868f99981 */ /* 0x000ea2000c1e1100 */
[----:B------:R-:W-:-:S02]  /*3530*/  PRMT R247, RZ, 0x7610, R247 ;  /* 0x00007610fff77816 */ /* 0x000fc400000000f7 */
[----:B-----5:R-:W-:Y:S01]  /*3540*/  IADD3 R68, P2, PT, R113, UR10, RZ ;  /* 0x0000000a71447c10 */ /* 0x020fe2000ff5e0ff */
[----:B------:R-:W5:Y:S01]  /*3550*/  @!P1 LDG.E.U8 R236, desc[UR8][R102.64] ;  /* 0x0000000866ec9981 */ /* 0x000f62000c1e1100 */
[----:B------:R-:W-:Y:S02]  /*3560*/  PRMT R231, RZ, 0x7610, R231 ;  /* 0x00007610ffe77816 */ /* 0x000fe400000000e7 */
[----:B------:R-:W-:Y:S01]  /*3570*/  IADD3.X R71, PT, PT, R45, UR11, RZ, P3, !PT ;  /* 0x0000000b2d477c10 */ /* 0x000fe20009ffe4ff */
[----:B------:R-:W5:Y:S01]  /*3580*/  @!P1 LDG.E.U8 R64, desc[UR8][R100.64] ;  /* 0x0000000864409981 */ /* 0x000f62000c1e1100 */
[----:B------:R-:W-:Y:S02]  /*3590*/  IADD3.X R73, PT, PT, R30, UR11, RZ, P4, !PT ;  /* 0x0000000b1e497c10 */ /* 0x000fe4000a7fe4ff */
[----:B----4-:R-:W-:Y:S01]  /*35a0*/  IADD3.X R69, PT, PT, R111, UR11, RZ, P2, !PT ;  /* 0x0000000b6f457c10 */ /* 0x010fe200097fe4ff */
[----:B------:R-:W4:Y:S04]  /*35b0*/  @!P1 LDG.E.U8 R234, desc[UR8][R74.64] ;  /* 0x000000084aea9981 */ /* 0x000f28000c1e1100 */
[----:B------:R-:W4:Y:S04]  /*35c0*/  @!P1 LDG.E.U8 R248, desc[UR8][R70.64] ;  /* 0x0000000846f89981 */ /* 0x000f28000c1e1100 */
[----:B------:R-:W4:Y:S04]  /*35d0*/  @!P1 LDG.E.U8 R247, desc[UR8][R72.64] ;  /* 0x0000000848f79981 */ /* 0x000f28000c1e1100 */
[----:B------:R3:W4:Y:S04]  /*35e0*/  @!P1 LDG.E.U8 R231, desc[UR8][R68.64] ;  /* 0x0000000844e79981 */ /* 0x000728000c1e1100 */
[----:B------:R-:W4:Y:S04]  /*35f0*/  LDL R100, [R1+0x30] ;  /* 0x0000300001647983 */ /* 0x000f280000100800 */
[----:B------:R-:W5:Y:S01]  /*3600*/  LDL R75, [R1+0x2c] ;  /* 0x00002c00014b7983 */ /* 0x000f620000100800 */
[----:B---3--:R-:W-:-:S03]  /*3610*/  IADD3 R68, P1, PT, R109, UR10, RZ ;  /* 0x0000000a6d447c10 */ /* 0x008fc6000ff3e0ff */
[----:B------:R-:W3:Y:S01]  /*3620*/  LDL R74, [R1+0x3c] ;  /* 0x00003c00014a7983 */ /* 0x000ee20000100800 */
[----:B--2---:R-:W-:-:S03]  /*3630*/  IADD3.X R69, PT, PT, R99, UR11, RZ, P1, !PT ;  /* 0x0000000b63457c10 */ /* 0x004fc60008ffe4ff */
[----:B------:R-:W2:Y:S01]  /*3640*/  LDL R99, [R1+0x40] ;  /* 0x0000400001637983 */ /* 0x000ea20000100800 */
[----:B------:R-:W-:Y:S02]  /*3650*/  IADD3 R72, P4, PT, R10, UR10, RZ ;  /* 0x0000000a0a487c10 */ /* 0x000fe4000ff9e0ff */
[----:B------:R-:W-:Y:S01]  /*3660*/  PRMT R65, RZ, 0x7610, R65 ;  /* 0x00007610ff417816 */ /* 0x000fe20000000041 */
[----:B------:R-:W-:Y:S01]  /*3670*/  LDS.U8 R200, [R5+UR4+0x220] ;  /* 0x0002200405c87984 */ /* 0x000fe20008000000 */
[----:B------:R-:W-:Y:S02]  /*3680*/  PRMT R230, RZ, 0x7610, R230 ;  /* 0x00007610ffe67816 */ /* 0x000fe400000000e6 */
[----:B------:R-:W-:Y:S01]  /*3690*/  IADD3.X R73, PT, PT, R20, UR11, RZ, P4, !PT ;  /* 0x0000000b14497c10 */ /* 0x000fe2000a7fe4ff */
[----:B------:R-:W-:Y:S01]  /*36a0*/  LDS.U8 R201, [R5+UR4+0x230] ;  /* 0x0002300405c97984 */ /* 0x000fe20008000000 */
[----:B------:R-:W-:-:S03]  /*36b0*/  PRMT R224, RZ, 0x7610, R224 ;  /* 0x00007610ffe07816 */ /* 0x000fc600000000e0 */
[----:B------:R0:W3:Y:S01]  /*36c0*/  @!P0 LDG.E.U8 R230, desc[UR8][R72.64] ;  /* 0x0000000848e68981 */ /* 0x0000e2000c1e1100 */
[----:B------:R-:W-:Y:S02]  /*36d0*/  PRMT R228, RZ, 0x7610, R228 ;  /* 0x00007610ffe47816 */ /* 0x000fe400000000e4 */
[----:B------:R-:W-:Y:S01]  /*36e0*/  PRMT R241, RZ, 0x7610, R241 ;  /* 0x00007610fff17816 */ /* 0x000fe200000000f1 */
[----:B------:R-:W3:Y:S01]  /*36f0*/  @!P0 LDG.E.U8 R224, desc[UR8][R68.64] ;  /* 0x0000000844e08981 */ /* 0x000ee2000c1e1100 */
[----:B------:R-:W-:Y:S02]  /*3700*/  PRMT R243, RZ, 0x7610, R243 ;  /* 0x00007610fff37816 */ /* 0x000fe400000000f3 */
[----:B------:R-:W-:Y:S01]  /*3710*/  PRMT R242, RZ, 0x7610, R242 ;  /* 0x00007610fff27816 */ /* 0x000fe200000000f2 */
[----:B------:R-:W-:Y:S01]  /*3720*/  LDS.U8 R208, [R5+UR4+0x300] ;  /* 0x0003000405d07984 */ /* 0x000fe20008000000 */
[----:B------:R-:W-:Y:S02]  /*3730*/  PRMT R238, RZ, 0x7610, R238 ;  /* 0x00007610ffee7816 */ /* 0x000fe400000000ee */
[----:B------:R-:W-:Y:S01]  /*3740*/  PRMT R239, RZ, 0x7610, R239 ;  /* 0x00007610ffef7816 */ /* 0x000fe200000000ef */
[----:B------:R-:W-:Y:S01]  /*3750*/  LDS.U8 R209, [R5+UR4+0x310] ;  /* 0x0003100405d17984 */ /* 0x000fe20008000000 */
[----:B------:R-:W-:-:S02]  /*3760*/  PRMT R225, RZ, 0x7610, R225 ;  /* 0x00007610ffe17816 */ /* 0x000fc400000000e1 */
[----:B------:R-:W-:Y:S01]  /*3770*/  PRMT R237, RZ, 0x7610, R237 ;  /* 0x00007610ffed7816 */ /* 0x000fe200000000ed */
[----:B------:R-:W-:Y:S01]  /*3780*/  LDS.U8 R202, [R5+UR4+0x320] ;  /* 0x0003200405ca7984 */ /* 0x000fe20008000000 */
[----:B------:R-:W-:Y:S02]  /*3790*/  PRMT R250, RZ, 0x7610, R250 ;  /* 0x00007610fffa7816 */ /* 0x000fe400000000fa */
[----:B------:R-:W-:Y:S01]  /*37a0*/  PRMT R251, RZ, 0x7610, R251 ;  /* 0x00007610fffb7816 */ /* 0x000fe200000000fb */
[----:B------:R-:W-:Y:S01]  /*37b0*/  LDS.U8 R203, [R5+UR4+0x330] ;  /* 0x0003300405cb7984 */ /* 0x000fe20008000000 */
[----:B------:R-:W-:-:S03]  /*37c0*/  PRMT R252, RZ, 0x7610, R252 ;  /* 0x00007610fffc7816 */ /* 0x000fc600000000fc */
[----:B------:R-:W-:Y:S04]  /*37d0*/  LDS.U8 R192, [R5+UR4+0x400] ;  /* 0x0004000405c07984 */ /* 0x000fe80008000000 */
        /* <DEDUP_REMOVED lines=30> */
[----:B------:R-:W-:Y:S01]  /*39c0*/  LDS.U8 R134, [R5+UR4+0xb30] ;  /* 0x000b300405867984 */ /* 0x000fe20008000000 */
[----:B------:R-:W-:-:S03]  /*39d0*/  IADD3 R70, P3, PT, R112, UR10, RZ ;  /* 0x0000000a70467c10 */ /* 0x000fc6000ff7e0ff */
[----:B------:R-:W-:Y:S01]  /*39e0*/  LDS.U8 R129, [R5+UR4+0xc00] ;  /* 0x000c000405817984 */ /* 0x000fe20008000000 */
[----:B------:R-:W-:-:S03]  /*39f0*/  IADD3.X R71, PT, PT, R110, UR11, RZ, P3, !PT ;  /* 0x0000000b6e477c10 */ /* 0x000fc60009ffe4ff */
[----:B------:R-:W-:Y:S01]  /*3a00*/  LDS.U8 R126, [R5+UR4+0xc10] ;  /* 0x000c1004057e7984 */ /* 0x000fe20008000000 */
[----:B0-----:R-:W-:-:S03]  /*3a10*/  IADD3 R72, P3, PT, R31, UR10, RZ ;  /* 0x0000000a1f487c10 */ /* 0x001fc6000ff7e0ff */
[----:B------:R0:W3:Y:S01]  /*3a20*/  @!P0 LDG.E.U8 R65, desc[UR8][R70.64] ;  /* 0x0000000846418981 */ /* 0x0000e2000c1e1100 */
[----:B------:R-:W-:-:S03]  /*3a30*/  IADD3.X R73, PT, PT, R44, UR11, RZ, P3, !PT ;  /* 0x0000000b2c497c10 */ /* 0x000fc60009ffe4ff */
[----:B------:R-:W-:Y:S04]  /*3a40*/  LDS.U8 R119, [R5+UR4+0xc20] ;  /* 0x000c200405777984 */ /* 0x000fe80008000000 */
[----:B------:R1:W3:Y:S01]  /*3a50*/  @!P0 LDG.E.U8 R241, desc[UR8][R72.64] ;  /* 0x0000000848f18981 */ /* 0x0002e2000c1e1100 */
[----:B0-----:R-:W-:-:S03]  /*3a60*/  IADD3 R70, P2, PT, R8, UR10, RZ ;  /* 0x0000000a08467c10 */ /* 0x001fc6000ff5e0ff */
[----:B------:R-:W-:Y:S01]  /*3a70*/  LDS.U8 R120, [R5+UR4+0xc30] ;  /* 0x000c300405787984 */ /* 0x000fe20008000000 */
[----:B------:R-:W-:Y:S02]  /*3a80*/  IADD3.X R71, PT, PT, R16, UR11, RZ, P2, !PT ;  /* 0x0000000b10477c10 */ /* 0x000fe400097fe4ff */
[----:B------:R-:W-:Y:S01]  /*3a90*/  IADD3 R68, P2, PT, R140, UR10, RZ ;  /* 0x0000000a8c447c10 */ /* 0x000fe2000ff5e0ff */
[----:B------:R-:W-:Y:S01]  /*3aa0*/  LDS.U8 R124, [R5+UR4+0xd00] ;  /* 0x000d0004057c7984 */ /* 0x000fe20008000000 */
[----:B-1----:R-:W-:-:S03]  /*3ab0*/  IADD3 R72, P3, PT, R27, UR10, RZ ;  /* 0x0000000a1b487c10 */ /* 0x002fc6000ff7e0ff */
[----:B------:R0:W3:Y:S01]  /*3ac0*/  @!P0 LDG.E.U8 R228, desc[UR8][R70.64] ;  /* 0x0000000846e48981 */ /* 0x0000e2000c1e1100 */
[----:B------:R-:W-:Y:S02]  /*3ad0*/  IADD3.X R69, PT, PT, R139, UR11, RZ, P2, !PT ;  /* 0x0000000b8b457c10 */ /* 0x000fe400097fe4ff */
[----:B------:R-:W-:Y:S01]  /*3ae0*/  IADD3.X R73, PT, PT, R40, UR11, RZ, P3, !PT ;  /* 0x0000000b28497c10 */ /* 0x000fe20009ffe4ff */
[----:B------:R-:W-:Y:S04]  /*3af0*/  LDS.U8 R127, [R5+UR4+0xd10] ;  /* 0x000d1004057f7984 */ /* 0x000fe80008000000 */
[----:B------:R1:W3:Y:S01]  /*3b00*/  @!P0 LDG.E.U8 R243, desc[UR8][R68.64] ;  /* 0x0000000844f38981 */ /* 0x0002e2000c1e1100 */
[----:B0-----:R-:W-:-:S03]  /*3b10*/  IADD3 R70, P1, PT, R108, UR10, RZ ;  /* 0x0000000a6c467c10 */ /* 0x001fc6000ff3e0ff */
[----:B------:R0:W3:Y:S01]  /*3b20*/  @!P0 LDG.E.U8 R238, desc[UR8][R72.64] ;  /* 0x0000000848ee8981 */ /* 0x0000e2000c1e1100 */
[----:B------:R-:W-:-:S03]  /*3b30*/  IADD3.X R71, PT, PT, R143, UR11, RZ, P1, !PT ;  /* 0x0000000b8f477c10 */ /* 0x000fc60008ffe4ff */
[----:B------:R-:W-:Y:S01]  /*3b40*/  LDS.U8 R116, [R5+UR4+0xd20] ;  /* 0x000d200405747984 */ /* 0x000fe20008000000 */
[----:B-1----:R-:W-:-:S03]  /*3b50*/  IADD3 R68, P3, PT, R23, UR10, RZ ;  /* 0x0000000a17447c10 */ /* 0x002fc6000ff7e0ff */
[----:B------:R1:W3:Y:S01]  /*3b60*/  @!P0 LDG.E.U8 R242, desc[UR8][R70.64] ;  /* 0x0000000846f28981 */ /* 0x0002e2000c1e1100 */
[----:B0-----:R-:W-:Y:S02]  /*3b70*/  IADD3 R72, P2, PT, R19, UR10, RZ ;  /* 0x0000000a13487c10 */ /* 0x001fe4000ff5e0ff */
[----:B------:R-:W-:Y:S01]  /*3b80*/  IADD3.X R69, PT, PT, R36, UR11, RZ, P3, !PT ;  /* 0x0000000b24457c10 */ /* 0x000fe20009ffe4ff */
[----:B------:R-:W-:Y:S01]  /*3b90*/  LDS.U8 R121, [R5+UR4+0xd30] ;  /* 0x000d300405797984 */ /* 0x000fe20008000000 */
[----:B------:R-:W-:-:S03]  /*3ba0*/  IADD3.X R73, PT, PT, R32, UR11, RZ, P2, !PT ;  /* 0x0000000b20497c10 */ /* 0x000fc600097fe4ff */
[----:B------:R-:W3:Y:S01]  /*3bb0*/  @!P0 LDG.E.U8 R239, desc[UR8][R68.64] ;  /* 0x0000000844ef8981 */ /* 0x000ee2000c1e1100 */
[----:B-1----:R-:W-:-:S03]  /*3bc0*/  IADD3 R70, P1, PT, R15, UR10, RZ ;  /* 0x0000000a0f467c10 */ /* 0x002fc6000ff3e0ff */
[----:B------:R-:W3:Y:S01]  /*3bd0*/  @!P0 LDG.E.U8 R237, desc[UR8][R72.64] ;  /* 0x0000000848ed8981 */ /* 0x000ee2000c1e1100 */
[----:B------:R-:W-:-:S03]  /*3be0*/  IADD3.X R71, PT, PT, R28, UR11, RZ, P1, !PT ;  /* 0x0000000b1c477c10 */ /* 0x000fc60008ffe4ff */
[----:B------:R-:W-:Y:S04]  /*3bf0*/  LDS.U8 R113, [R5+UR4+0xe00] ;  /* 0x000e000405717984 */ /* 0x000fe80008000000 */
[----:B------:R0:W3:Y:S04]  /*3c00*/  @!P0 LDG.E.U8 R225, desc[UR8][R70.64] ;  /* 0x0000000846e18981 */ /* 0x0000e8000c1e1100 */
[----:B------:R-:W-:Y:S04]  /*3c10*/  LDS.U8 R110, [R5+UR4+0xe10] ;  /* 0x000e1004056e7984 */ /* 0x000fe80008000000 */
[----:B------:R-:W-:Y:S01]  /*3c20*/  LDS.U8 R108, [R5+UR4+0xf00] ;  /* 0x000f0004056c7984 */ /* 0x000fe20008000000 */
[----:B0-----:R-:W-:-:S03]  /*3c30*/  IADD3 R70, P2, PT, R12, UR10, RZ ;  /* 0x0000000a0c467c10 */ /* 0x001fc6000ff5e0ff */
[----:B------:R-:W-:Y:S01]  /*3c40*/  LDS.U8 R111, [R5+UR4+0xf10] ;  /* 0x000f1004056f7984 */ /* 0x000fe20008000000 */
[----:B------:R-:W-:-:S03]  /*3c50*/  IADD3.X R71, PT, PT, R24, UR11, RZ, P2, !PT ;  /* 0x0000000b18477c10 */ /* 0x000fc600097fe4ff */
[----:B------:R-:W-:Y:S04]  /*3c60*/  LDS.U8 R101, [R5+UR4+0xf20] ;  /* 0x000f200405657984 */ /* 0x000fe80008000000 */
[----:B------:R0:W3:Y:S04]  /*3c70*/  @!P0 LDG.E.U8 R251, desc[UR8][R70.64] ;  /* 0x0000000846fb8981 */ /* 0x0000e8000c1e1100 */
[----:B------:R-:W-:Y:S04]  /*3c80*/  LDS.U8 R102, [R5+UR4+0xf30] ;  /* 0x000f300405667984 */ /* 0x000fe80008000000 */
[----:B------:R-:W-:Y:S04]  /*3c90*/  LDS.U8 R222, [R2+UR4+0x100] ;  /* 0x0001000402de7984 */ /* 0x000fe80008000000 */
[----:B0-----:R-:W-:Y:S04]  /*3ca0*/  LDS.U8 R70, [R5+UR4+0x100] ;  /* 0x0001000405467984 */ /* 0x001fe80008000000 */
[----:B------:R-:W-:Y:S04]  /*3cb0*/  LDS.U8 R71, [R5+UR4+0x110] ;  /* 0x0001100405477984 */ /* 0x000fe80008000000 */
[----:B------:R-:W-:Y:S04]  /*3cc0*/  LDS.U8 R223, [R2+UR4+0x110] ;  /* 0x0001100402df7984 */ /* 0x000fe80008000000 */
[----:B------:R-:W-:Y:S04]  /*3cd0*/  LDS.U8 R220, [R2+UR4+0x120] ;  /* 0x0001200402dc7984 */ /* 0x000fe80008000000 */
[----:B------:R-:W-:Y:S04]  /*3ce0*/  LDS.U8 R221, [R2+UR4+0x130] ;  /* 0x0001300402dd7984 */ /* 0x000fe80008000000 */
[----:B------:R-:W-:Y:S01]  /*3cf0*/  LDS.U8 R210, [R2+UR4+0x200] ;  /* 0x0002000402d27984 */ /* 0x000fe20008000000 */
[----:B----4-:R-:W-:-:S03]  /*3d00*/  IADD3 R68, P1, PT, R100, UR10, RZ ;  /* 0x0000000a64447c10 */ /* 0x010fc6000ff3e0ff */
[----:B------:R-:W-:Y:S01]  /*3d10*/  LDS.U8 R100, [R5+UR4+0xe30] ;  /* 0x000e300405647984 */ /* 0x000fe20008000000 */
[----:B-----5:R-:W-:-:S03]  /*3d20*/  IADD3.X R69, PT, PT, R75, UR11, RZ, P1, !PT ;  /* 0x0000000b4b457c10 */ /* 0x020fc60008ffe4ff */
[----:B------:R-:W-:Y:S04]  /*3d30*/  LDS.U8 R75, [R5+UR4+0x210] ;  /* 0x00021004054b7984 */ /* 0x000fe80008000000 */
[----:B------:R0:W4:Y:S01]  /*3d40*/  @!P0 LDG.E.U8 R250, desc[UR8][R68.64] ;  /* 0x0000000844fa8981 */ /* 0x000122000c1e1100 */
[----:B--2---:R-:W-:-:S03]  /*3d50*/  IADD3 R72, P3, PT, R99, UR10, RZ ;  /* 0x0000000a63487c10 */ /* 0x004fc6000ff7e0ff */
[----:B------:R-:W-:Y:S01]  /*3d60*/  LDS.U8 R99, [R5+UR4+0xe20] ;  /* 0x000e200405637984 */ /* 0x000fe20008000000 */
[----:B---3--:R-:W-:-:S03]  /*3d70*/  IADD3.X R73, PT, PT, R74, UR11, RZ, P3, !PT ;  /* 0x0000000b4a497c10 */ /* 0x008fc60009ffe4ff */
[----:B------:R-:W-:Y:S04]  /*3d80*/  LDS.U8 R74, [R5+UR4+0x200] ;  /* 0x00020004054a7984 */ /* 0x000fe80008000000 */
[----:B------:R1:W2:Y:S04]  /*3d90*/  @!P0 LDG.E.U8 R252, desc[UR8][R72.64] ;  /* 0x0000000848fc8981 */ /* 0x0002a8000c1e1100 */
[----:B0-----:R-:W-:Y:S04]  /*3da0*/  LDS.U8 R68, [R5+UR4] ;  /* 0x0000000405447984 */ /* 0x001fe80008000000 */
[----:B------:R-:W0:Y:S04]  /*3db0*/  LDS.U8 R69, [R5+UR4+0x10] ;  /* 0x0000100405457984 */ /* 0x000e280008000000 */
[----:B-1----:R-:W-:Y:S04]  /*3dc0*/  LDS.U8 R72, [R2+UR4] ;  /* 0x0000000402487984 */ /* 0x002fe80008000000 */
[----:B------:R-:W1:Y:S04]  /*3dd0*/  LDS.U8 R73, [R2+UR4+0x10] ;  /* 0x0000100402497984 */ /* 0x000e680008000000 */
        /* <DEDUP_REMOVED lines=55> */
[----:B------:R-:W-:Y:S06]  /*4150*/  BAR.SYNC.DEFER_BLOCKING 0x0 ;  /* 0x0000000000007b1d */ /* 0x000fec0000010000 */
[----:B------:R3:W-:Y:S04]  /*4160*/  STS.U8 [R226+UR4+0x80], R66 ;  /* 0x00008042e2007988 */ /* 0x0007e80008000004 */
[----:B------:R5:W-:Y:S01]  /*4170*/  STS.U8 [R226+UR4], R227 ;  /* 0x000000e3e2007988 */ /* 0x000be20008000004 */
[----:B---3--:R-:W-:-:S03]  /*4180*/  LOP3.LUT R66, R226, 0x10, RZ, 0x3c, !PT ;  /* 0x00000010e2427812 */ /* 0x008fc600078e3cff */
[----:B------:R-:W-:Y:S01]  /*4190*/  STS.U8 [R226+UR4+0x800], R234 ;  /* 0x000800eae2007988 */ /* 0x000fe20008000004 */
[----:B0-----:R-:W-:-:S03]  /*41a0*/  IMAD R68, R69, 0x100, R68 ;  /* 0x0000010045447824 */ /* 0x001fc600078e0244 */
[----:B------:R-:W-:Y:S01]  /*41b0*/  STS.U8 [R226+UR4+0x880], R230 ;  /* 0x000880e6e2007988 */ /* 0x000fe20008000004 */
[----:B------:R-:W-:Y:S01]  /*41c0*/  IMAD R70, R71, 0x100, R70 ;  /* 0x0000010047467824 */ /* 0x000fe200078e0246 */
[----:B-----5:R-:W0:Y:S02]  /*41d0*/  LDC R227, c[0x0][0x3a8] ;  /* 0x0000ea00ffe37b82 */ /* 0x020e240000000800 */
[----:B------:R3:W-:Y:S04]  /*41e0*/  STS.U8 [R66+UR4+0x900], R64 ;  /* 0x0009004042007988 */ /* 0x0007e80008000004 */
[----:B------:R-:W-:Y:S01]  /*41f0*/  STS.U8 [R66+UR4+0x100], R232 ;  /* 0x000100e842007988 */ /* 0x000fe20008000004 */
[----:B---3--:R-:W-:-:S03]  /*4200*/  LOP3.LUT R64, R226, 0x20, RZ, 0x3c, !PT ;  /* 0x00000020e2407812 */ /* 0x008fc600078e3cff */
[----:B------:R-:W-:Y:S04]  /*4210*/  STS.U8 [R66+UR4+0x180], R67 ;  /* 0x0001804342007988 */ /* 0x000fe80008000004 */
[----:B------:R3:W-:Y:S04]  /*4220*/  STS.U8 [R66+UR4+0x980], R228 ;  /* 0x000980e442007988 */ /* 0x0007e80008000004 */
[----:B------:R-:W-:Y:S04]  /*4230*/  STS.U8 [R64+UR4+0x200], R248 ;  /* 0x000200f840007988 */ /* 0x000fe80008000004 */
[----:B------:R-:W-:Y:S01]  /*4240*/  STS.U8 [R64+UR4+0x280], R241 ;  /* 0x000280f140007988 */ /* 0x000fe20008000004 */
[----:B---3--:R-:W-:-:S03]  /*4250*/  LOP3.LUT R66, R226, 0x40, RZ, 0x3c, !PT ;  /* 0x00000040e2427812 */ /* 0x008fc600078e3cff */
[----:B------:R-:W-:Y:S04]  /*4260*/  STS.U8 [R64+UR4+0xa00], R236 ;  /* 0x000a00ec40007988 */ /* 0x000fe80008000004 */
[----:B------:R3:W-:Y:S02]  /*4270*/  STS.U8 [R64+UR4+0xa80], R243 ;  /* 0x000a80f340007988 */ /* 0x0007e40008000004 */
[----:B---3--:R-:W-:-:S05]  /*4280*/  LOP3.LUT R64, R226, 0x30, RZ, 0x3c, !PT ;  /* 0x00000030e2407812 */ /* 0x008fca00078e3cff */
[----:B------:R-:W-:Y:S04]  /*4290*/  STS.U8 [R64+UR4+0x300], R246 ;  /* 0x000300f640007988 */ /* 0x000fe80008000004 */
[----:B------:R-:W-:Y:S04]  /*42a0*/  STS.U8 [R64+UR4+0x380], R238 ;  /* 0x000380ee40007988 */ /* 0x000fe80008000004 */
[----:B------:R-:W-:Y:S04]  /*42b0*/  STS.U8 [R64+UR4+0xb00], R235 ;  /* 0x000b00eb40007988 */ /* 0x000fe80008000004 */
[----:B------:R3:W-:Y:S04]  /*42c0*/  STS.U8 [R64+UR4+0xb80], R242 ;  /* 0x000b80f240007988 */ /* 0x0007e80008000004 */
[----:B------:R-:W-:Y:S04]  /*42d0*/  STS.U8 [R66+UR4+0x400], R233 ;  /* 0x000400e942007988 */ /* 0x000fe80008000004 */
[----:B------:R-:W-:Y:S01]  /*42e0*/  STS.U8 [R66+UR4+0x480], R239 ;  /* 0x000480ef42007988 */ /* 0x000fe20008000004 */
[----:B---3--:R-:W-:-:S03]  /*42f0*/  LOP3.LUT R64, R226, 0x50, RZ, 0x3c, !PT ;  /* 0x00000050e2407812 */ /* 0x008fc600078e3cff */
[----:B------:R-:W-:Y:S04]  /*4300*/  STS.U8 [R66+UR4+0xc00], R249 ;  /* 0x000c00f942007988 */ /* 0x000fe80008000004 */
[----:B------:R3:W-:Y:S04]  /*4310*/  STS.U8 [R66+UR4+0xc80], R224 ;  /* 0x000c80e042007988 */ /* 0x0007e80008000004 */
[----:B------:R-:W-:Y:S01]  /*4320*/  STS.U8 [R64+UR4+0x500], R229 ;  /* 0x000500e540007988 */ /* 0x000fe20008000004 */
[C---:B---3--:R-:W-:Y:S02]  /*4330*/  LOP3.LUT R66, R226.reuse, 0x60, RZ, 0x3c, !PT ;  /* 0x00000060e2427812 */ /* 0x048fe400078e3cff */
[----:B------:R-:W-:Y:S01]  /*4340*/  LOP3.LUT R226, R226, 0x70, RZ, 0x3c, !PT ;  /* 0x00000070e2e27812 */ /* 0x000fe200078e3cff */
[----:B------:R-:W-:Y:S04]  /*4350*/  STS.U8 [R64+UR4+0x580], R237 ;  /* 0x000580ed40007988 */ /* 0x000fe80008000004 */
[----:B------:R-:W-:Y:S04]  /*4360*/  STS.U8 [R64+UR4+0xd00], R244 ;  /* 0x000d00f440007988 */ /* 0x000fe80008000004 */
[----:B------:R-:W-:Y:S04]  /*4370*/  STS.U8 [R64+UR4+0xd80], R65 ;  /* 0x000d804140007988 */ /* 0x000fe80008000004 */
[----:B------:R-:W-:Y:S04]  /*4380*/  STS.U8 [R66+UR4+0x600], R247 ;  /* 0x000600f742007988 */ /* 0x000fe80008000004 */
[----:B------:R-:W-:Y:S04]  /*4390*/  STS.U8 [R66+UR4+0x680], R225 ;  /* 0x000680e142007988 */ /* 0x000fe80008000004 */
[----:B------:R-:W-:Y:S04]  /*43a0*/  STS.U8 [R66+UR4+0xe00], R245 ;  /* 0x000e00f542007988 */ /* 0x000fe80008000004 */
[----:B----4-:R-:W-:Y:S04]  /*43b0*/  STS.U8 [R66+UR4+0xe80], R250 ;  /* 0x000e80fa42007988 */ /* 0x010fe80008000004 */
[----:B------:R-:W-:Y:S04]  /*43c0*/  STS.U8 [R226+UR4+0x700], R240 ;  /* 0x000700f0e2007988 */ /* 0x000fe80008000004 */
[----:B------:R-:W-:Y:S04]  /*43d0*/  STS.U8 [R226+UR4+0x780], R251 ;  /* 0x000780fbe2007988 */ /* 0x000fe80008000004 */
[----:B------:R-:W-:Y:S04]  /*43e0*/  STS.U8 [R226+UR4+0xf00], R231 ;  /* 0x000f00e7e2007988 */ /* 0x000fe80008000004 */
[----:B--2---:R-:W-:Y:S01]  /*43f0*/  STS.U8 [R226+UR4+0xf80], R252 ;  /* 0x000f80fce2007988 */ /* 0x004fe20008000004 */
[----:B------:R-:W-:Y:S06]  /*4400*/  BAR.SYNC.DEFER_BLOCKING 0x0 ;  /* 0x0000000000007b1d */ /* 0x000fec0000010000 */
[----:B------:R-:W2:Y:S01]  /*4410*/  LDSM.16.M88.4 R64, [R6+UR4] ;  /* 0x000000040640783b */ /* 0x000ea20008000200 */
[----:B-1----:R-:W-:-:S02]  /*4420*/  IMAD R69, R73, 0x100, R72 ;  /* 0x0000010049457824 */ /* 0x002fc400078e0248 */
[----:B------:R-:W-:Y:S01]  /*4430*/  IMAD R71, R223, 0x100, R222 ;  /* 0x00000100df477824 */ /* 0x000fe200078e02de */
[----:B------:R-:W-:Y:S02]  /*4440*/  F2FP.F16.E4M3.UNPACK_B R68, R68 ;  /* 0x00000044ff44723e */ /* 0x000fe400020006ff */
[----:B------:R-:W-:Y:S02]  /*4450*/  F2FP.F16.E4M3.UNPACK_B R70, R70 ;  /* 0x00000046ff46723e */ /* 0x000fe400020006ff */
[----:B------:R-:W-:Y:S02]  /*4460*/  F2FP.F16.E4M3.UNPACK_B R69, R69 ;  /* 0x00000045ff45723e */ /* 0x000fe400020006ff */
[----:B------:R-:W-:Y:S02]  /*4470*/  F2FP.F16.E4M3.UNPACK_B R71, R71 ;  /* 0x00000047ff47723e */ /* 0x000fe400020006ff */
[----:B--2---:R-:W-:Y:S02]  /*4480*/  F2FP.F16.E4M3.UNPACK_B R72, R64 ;  /* 0x00000040ff48723e */ /* 0x004fe400020006ff */
[----:B------:R-:W-:-:S07]  /*4490*/  F2FP.F16.E4M3.UNPACK_B R73, R65 ;  /* 0x00000041ff49723e */ /* 0x000fce00020006ff */
[----:B------:R-:W-:Y:S01]  /*44a0*/  HMMA.16816.F32 R68, R68, R72, R60 ;  /* 0x000000484444723c */ /* 0x000fe2000000183c */
[----:B------:R-:W-:Y:S02]  /*44b0*/  IMAD R60, R215, 0x100, R214 ;  /* 0x00000100d73c7824 */ /* 0x000fe400078e02d6 */
[----:B------:R-:W-:Y:S02]  /*44c0*/  IMAD R62, R217, 0x100, R216 ;  /* 0x00000100d93e7824 */ /* 0x000fe400078e02d8 */
[----:B------:R-:W-:Y:S02]  /*44d0*/  IMAD R61, R219, 0x100, R218 ;  /* 0x00000100db3d7824 */ /* 0x000fe400078e02da */
[----:B------:R-:W-:Y:S01]  /*44e0*/  IMAD R63, R221, 0x100, R220 ;  /* 0x00000100dd3f7824 */ /* 0x000fe200078e02dc */
[----:B------:R-:W-:Y:S02]  /*44f0*/  F2FP.F16.E4M3.UNPACK_B R60, R60 ;  /* 0x0000003cff3c723e */ /* 0x000fe400020006ff */
[----:B------:R-:W-:-:S02]  /*4500*/  F2FP.F16.E4M3.UNPACK_B R62, R62 ;  /* 0x0000003eff3e723e */ /* 0x000fc400020006ff */
[----:B------:R-:W-:Y:S02]  /*4510*/  F2FP.F16.E4M3.UNPACK_B R61, R61 ;  /* 0x0000003dff3d723e */ /* 0x000fe400020006ff */
[----:B------:R-:W-:Y:S02]  /*4520*/  F2FP.F16.E4M3.UNPACK_B R63, R63 ;  /* 0x0000003fff3f723e */ /* 0x000fe400020006ff */
[----:B------:R-:W-:Y:S02]  /*4530*/  F2FP.F16.E4M3.UNPACK_B R64, R64.H1 ;  /* 0x00000040ff40723e */ /* 0x000fe400030006ff */
[----:B------:R-:W-:-:S07]  /*4540*/  F2FP.F16.E4M3.UNPACK_B R65, R65.H1 ;  /* 0x00000041ff41723e */ /* 0x000fce00030006ff */
[----:B------:R-:W-:Y:S01]  /*4550*/  HMMA.16816.F32 R68, R60, R64, R68 ;  /* 0x000000403c44723c */ /* 0x000fe20000001844 */
[----:B------:R-:W-:Y:S01]  /*4560*/  IMAD R72, R75, 0x100, R74 ;  /* 0x000001004b487824 */ /* 0x000fe200078e024a */
[----:B------:R-:W1:Y:S01]  /*4570*/  LDSM.16.M88.4 R60, [R50+UR4] ;  /* 0x00000004323c783b */ /* 0x000e620008000200 */
[----:B------:R-:W-:Y:S02]  /*4580*/  IMAD R74, R209, 0x100, R208 ;  /* 0x00000100d14a7824 */ /* 0x000fe400078e02d0 */
[----:B------:R-:W-:Y:S02]  /*4590*/  IMAD R73, R211, 0x100, R210 ;  /* 0x00000100d3497824 */ /* 0x000fe400078e02d2 */
[----:B------:R-:W-:Y:S01]  /*45a0*/  IMAD R75, R213, 0x100, R212 ;  /* 0x00000100d54b7824 */ /* 0x000fe200078e02d4 */
[----:B------:R-:W-:Y:S02]  /*45b0*/  F2FP.F16.E4M3.UNPACK_B R72, R72 ;  /* 0x00000048ff48723e */ /* 0x000fe400020006ff */
[----:B------:R-:W-:-:S02]  /*45c0*/  F2FP.F16.E4M3.UNPACK_B R74, R74 ;  /* 0x0000004aff4a723e */ /* 0x000fc400020006ff */
[----:B------:R-:W-:Y:S02]  /*45d0*/  F2FP.F16.E4M3.UNPACK_B R73, R73 ;  /* 0x00000049ff49723e */ /* 0x000fe400020006ff */
[----:B------:R-:W-:Y:S02]  /*45e0*/  F2FP.F16.E4M3.UNPACK_B R75, R75 ;  /* 0x0000004bff4b723e */ /* 0x000fe400020006ff */
[----:B------:R-:W-:Y:S02]  /*45f0*/  F2FP.F16.E4M3.UNPACK_B R64, R66 ;  /* 0x00000042ff40723e */ /* 0x000fe400020006ff */
[----:B------:R-:W-:-:S07]  /*4600*/  F2FP.F16.E4M3.UNPACK_B R65, R67 ;  /* 0x00000043ff41723e */ /* 0x000fce00020006ff */
[----:B------:R-:W-:Y:S01]  /*4610*/  HMMA.16816.F32 R68, R72, R64, R68 ;  /* 0x000000404844723c */ /* 0x000fe20000001844 */
[----:B------:R-:W-:Y:S02]  /*4620*/  IMAD R64, R201, 0x100, R200 ;  /* 0x00000100c9407824 */ /* 0x000fe400078e02c8 */
[----:B------:R-:W-:Y:S02]  /*4630*/  IMAD R202, R203, 0x100, R202 ;  /* 0x00000100cbca7824 */ /* 0x000fe400078e02ca */
[----:B------:R-:W-:Y:S02]  /*4640*/  IMAD R65, R205, 0x100, R204 ;  /* 0x00000100cd417824 */ /* 0x000fe400078e02cc */
[----:B------:R-:W-:Y:S01]  /*4650*/  IMAD R206, R207, 0x100, R206 ;  /* 0x00000100cfce7824 */ /* 0x000fe200078e02ce */
[----:B------:R-:W-:Y:S02]  /*4660*/  F2FP.F16.E4M3.UNPACK_B R72, R66.H1 ;  /* 0x00000042ff48723e */ /* 0x000fe400030006ff */
[----:B------:R-:W-:-:S02]  /*4670*/  F2FP.F16.E4M3.UNPACK_B R73, R67.H1 ;  /* 0x00000043ff49723e */ /* 0x000fc400030006ff */
        /* <DEDUP_REMOVED lines=13> */
[----:B-1----:R-:W-:Y:S02]  /*4750*/  F2FP.F16.E4M3.UNPACK_B R72, R60 ;  /* 0x0000003cff48723e */ /* 0x002fe400020006ff */
        /* <DEDUP_REMOVED lines=14> */
[----:B------:R-:W1:Y:S01]  /*4840*/  LDSM.16.M88.4 R64, [R6+UR4+0x80] ;  /* 0x000080040640783b */ /* 0x000e620008000200 */
        /* <DEDUP_REMOVED lines=32> */
[----:B------:R-:W-:Y:S01]  /*4a50*/  IMAD R68, R153, 0x100, R152 ;  /* 0x0000010099447824 */ /* 0x000fe200078e0298 */
[----:B------:R-:W-:Y:S01]  /*4a60*/  F2FP.F16.E4M3.UNPACK_B R64, R64.H1 ;  /* 0x00000040ff40723e */ /* 0x000fe200030006ff */
[----:B------:R-:W-:Y:S01]  /*4a70*/  IMAD R70, R155, 0x100, R154 ;  /* 0x000001009b467824 */ /* 0x000fe200078e029a */
[----:B------:R-:W-:Y:S01]  /*4a80*/  F2FP.F16.E4M3.UNPACK_B R65, R65.H1 ;  /* 0x00000041ff41723e */ /* 0x000fe200030006ff */
[----:B------:R-:W-:Y:S02]  /*4a90*/  IMAD R69, R157, 0x100, R156 ;  /* 0x000001009d457824 */ /* 0x000fe400078e029c */
[----:B------:R-:W-:Y:S01]  /*4aa0*/  IMAD R71, R159, 0x100, R158 ;  /* 0x000001009f477824 */ /* 0x000fe200078e029e */
[----:B------:R-:W-:Y:S01]  /*4ab0*/  F2FP.F16.E4M3.UNPACK_B R68, R68 ;  /* 0x00000044ff44723e */ /* 0x000fe200020006ff */
[----:B------:R-:W1:Y:S01]  /*4ac0*/  LDSM.16.M88.4 R72, [R50+UR4+0x80] ;  /* 0x000080043248783b */ /* 0x000e620008000200 */
[----:B------:R-:W-:-:S02]  /*4ad0*/  F2FP.F16.E4M3.UNPACK_B R70, R70 ;  /* 0x00000046ff46723e */ /* 0x000fc400020006ff */
        /* <DEDUP_REMOVED lines=56> */
[----:B------:R-:W-:Y:S01]  /*4e60*/  F2FP.F16.E4M3.UNPACK_B R69, R75 ;  /* 0x0000004bff45723e */ /* 0x000fe200020006ff */
[----:B------:R-:W-:-:S06]  /*4e70*/  VIADD R0, R0, 0xffffffff ;  /* 0xffffffff00007836 */ /* 0x000fcc0000000000 */
[----:B------:R-:W-:Y:S01]  /*4e80*/  HMMA.16816.F32 R60, R64, R68, R60 ;  /* 0x00000044403c723c */ /* 0x000fe2000000183c */
[----:B------:R-:W-:Y:S01]  /*4e90*/  IMAD R64, R100, 0x100, R99 ;  /* 0x0000010064407824 */ /* 0x000fe200078e0263 */
[----:B------:R-:W-:Y:S01]  /*4ea0*/  ISETP.NE.U32.AND P0, PT, R0, RZ, PT ;  /* 0x000000ff0000720c */ /* 0x000fe20003f05070 */
[----:B------:R-:W-:Y:S02]  /*4eb0*/  IMAD R66, R102, 0x100, R101 ;  /* 0x0000010066427824 */ /* 0x000fe400078e0265 */
[----:B------:R-:W-:Y:S02]  /*4ec0*/  IMAD R65, R104, 0x100, R103 ;  /* 0x0000010068417824 */ /* 0x000fe400078e0267 */
[----:B------:R-:W-:Y:S01]  /*4ed0*/  IMAD R67, R106, 0x100, R105 ;  /* 0x000001006a437824 */ /* 0x000fe200078e0269 */
[----:B------:R-:W-:Y:S01]  /*4ee0*/  F2FP.F16.E4M3.UNPACK_B R74, R74.H1 ;  /* 0x0000004aff4a723e */ /* 0x000fe200030006ff */
[----:B0-----:R-:W-:Y:S01]  /*4ef0*/  IMAD.SHL.U32 R227, R227, 0x100, RZ ;  /* 0x00000100e3e37824 */ /* 0x001fe200078e00ff */
[----:B------:R-:W-:-:S02]  /*4f00*/  F2FP.F16.E4M3.UNPACK_B R75, R75.H1 ;  /* 0x0000004bff4b723e */ /* 0x000fc400030006ff */
[----:B------:R-:W-:Y:S02]  /*4f10*/  F2FP.F16.E4M3.UNPACK_B R64, R64 ;  /* 0x00000040ff40723e */ /* 0x000fe400020006ff */
[----:B------:R-:W-:Y:S02]  /*4f20*/  F2FP.F16.E4M3.UNPACK_B R66, R66 ;  /* 0x00000042ff42723e */ /* 0x000fe400020006ff */
[----:B------:R-:W-:Y:S02]  /*4f30*/  F2FP.F16.E4M3.UNPACK_B R65, R65 ;  /* 0x00000041ff41723e */ /* 0x000fe400020006ff */
[----:B------:R-:W-:Y:S01]  /*4f40*/  F2FP.F16.E4M3.UNPACK_B R67, R67 ;  /* 0x00000043ff43723e */ /* 0x000fe200020006ff */
[----:B------:R-:W-:Y:S01]  /*4f50*/  UIADD3 UR10, UP0, UPT, UR5, UR10, URZ ;  /* 0x0000000a050a7290 */ /* 0x000fe2000ff1e0ff */
[----:B------:R-:W-:Y:S01]  /*4f60*/  IADD3 R3, P1, PT, R227, R3, RZ ;  /* 0x00000003e3037210 */ /* 0x000fe20007f3e0ff */
[----:B------:R-:W-:Y:S02]  /*4f70*/  UIADD3 UR6, UPT, UPT, UR6, -0x100, URZ ;  /* 0xffffff0006067890 */ /* 0x000fe4000fffe0ff */
[----:B------:R-:W-:-:S02]  /*4f80*/  ULEA.HI.X.SX32 UR11, UR5, UR11, 0x1, UP0 ;  /* 0x0000000b050b7291 */ /* 0x000fc400080f0eff */
[----:B------:R-:W-:Y:S01]  /*4f90*/  HMMA.16816.F32 R60, R64, R74, R60 ;  /* 0x0000004a403c723c */ /* 0x000fe2000000183c */
[----:B------:R-:W-:Y:S01]  /*4fa0*/  LEA.HI.X.SX32 R43, R227, R43, 0x1, P1 ;  /* 0x0000002be32b7211 */ /* 0x000fe200008f0eff */
[----:B------:R-:W-:-:S03]  /*4fb0*/  NOP ;  /* 0x0000000000007918 */ /* 0x000fc60000000000 */
[----:B------:R-:W-:-:S15]  /*4fc0*/  @P0 BRA `(.L_x_1) ;  /* 0xffffffd000680947 */ /* 0x000fde000383ffff */
.L_x_0:
[----:B------:R-:W2:Y:S01]  /*4fd0*/  LDL.LU R66, [R1+0x48] ;  /* 0x0000480001427983 */ /* 0x000ea20000300800 */
[----:B------:R-:W0:Y:S01]  /*4fe0*/  S2R R65, SR_TID.X ;  /* 0x0000000000417919 */ /* 0x000e220000002100 */
[----:B------:R-:W-:Y:S01]  /*4ff0*/  F2FP.SATFINITE.E4M3.F32.PACK_AB_MERGE_C R60, R61, R60, RZ ;  /* 0x0000003c3d3c723e */ /* 0x000fe200048070ff */
[----:B------:R-:W3:Y:S01]  /*5000*/  LDCU.128 UR12, c[0x0][0x390] ;  /* 0x00007200ff0c77ac */ /* 0x000ee20008000c00 */
[----:B------:R-:W3:Y:S01]  /*5010*/  LDL.LU R64, [R1+0x44] ;  /* 0x0000440001407983 */ /* 0x000ee20000300800 */
[----:B------:R-:W-:Y:S01]  /*5020*/  F2FP.SATFINITE.E4M3.F32.PACK_AB_MERGE_C R62, R63, R62, RZ ;  /* 0x0000003e3f3e723e */ /* 0x000fe200048070ff */
[----:B------:R-:W4:Y:S01]  /*5030*/  LDCU UR5, c[0x0][0x3b8] ;  /* 0x00007700ff0577ac */ /* 0x000f220008000800 */
[--C-:B0-----:R-:W-:Y:S01]  /*5040*/  SHF.R.S32.HI R3, RZ, 0x3, R65.reuse ;  /* 0x00000003ff037819 */ /* 0x101fe20000011441 */
[C---:B-1----:R-:W-:Y:S01]  /*5050*/  IMAD.SHL.U32 R0, R65.reuse, 0x20, RZ ;  /* 0x0000002041007824 */ /* 0x042fe200078e00ff */
[----:B------:R-:W-:Y:S01]  /*5060*/  SHF.R.U32.HI R9, RZ, 0x4, R65 ;  /* 0x00000004ff097819 */ /* 0x000fe20000011641 */
[----:B------:R-:W-:Y:S01]  /*5070*/  IMAD.SHL.U32 R2, R65, 0x4, RZ ;  /* 0x0000000441027824 */ /* 0x000fe200078e00ff */
[----:B------:R-:W-:-:S02]  /*5080*/  SGXT R3, R3, 0x1 ;  /* 0x000000010303781a */ /* 0x000fc40000000200 */
[----:B------:R-:W-:Y:S02]  /*5090*/  LOP3.LUT R0, R0, 0x40, RZ, 0xc0, !PT ;  /* 0x0000004000007812 */ /* 0x000fe400078ec0ff */
[----:B------:R-:W-:Y:S02]  /*50a0*/  LOP3.LUT R3, R3, 0xc0, RZ, 0xc0, !PT ;  /* 0x000000c003037812 */ /* 0x000fe400078ec0ff */
[--C-:B------:R-:W-:Y:S02]  /*50b0*/  LOP3.LUT R0, R0, 0x1c, R65.reuse, 0xf8, !PT ;  /* 0x0000001c00007812 */ /* 0x100fe400078ef841 */
[----:B------:R-:W-:Y:S02]  /*50c0*/  LOP3.LUT R6, R3, 0x1c, R2, 0xf8, !PT ;  /* 0x0000001c03067812 */ /* 0x000fe400078ef802 */
[----:B------:R-:W-:Y:S02]  /*50d0*/  SHF.R.U32.HI R2, RZ, 0x5, R65 ;  /* 0x00000005ff027819 */ /* 0x000fe40000011641 */
[----:B------:R-:W-:-:S02]  /*50e0*/  SGXT.U32 R9, R9, 0x3 ;  /* 0x000000030909781a */ /* 0x000fc40000000000 */
[----:B------:R-:W-:Y:S01]  /*50f0*/  SGXT.U32 R2, R2, 0x1 ;  /* 0x000000010202781a */ /* 0x000fe20000000000 */
[----:B------:R-:W-:Y:S01]  /*5100*/  BAR.SYNC.DEFER_BLOCKING 0x0 ;  /* 0x0000000000007b1d */ /* 0x000fe20000010000 */
[----:B--2---:R-:W-:Y:S02]  /*5110*/  LOP3.LUT R5, R66, 0x20, RZ, 0xc0, !PT ;  /* 0x0000002042057812 */ /* 0x004fe400078ec0ff */
[----:B------:R-:W-:Y:S02]  /*5120*/  LOP3.LUT R3, R0, 0x2, R66, 0xf8, !PT ;  /* 0x0000000200037812 */ /* 0x000fe400078ef842 */
[----:B------:R-:W-:Y:S01]  /*5130*/  LOP3.LUT R0, R65, 0x20, RZ, 0xc0, !PT ;  /* 0x0000002041007812 */ /* 0x000fe200078ec0ff */
[----:B------:R-:W-:Y:S01]  /*5140*/  VIADD R7, R5, UR4 ;  /* 0x0000000405077c36 */ /* 0x000fe20008000000 */
[----:B------:R-:W-:Y:S02]  /*5150*/  LOP3.LUT R5, R3, R2, RZ, 0xfc, !PT ;  /* 0x0000000203057212 */ /* 0x000fe400078efcff */
[----:B------:R-:W-:-:S02]  /*5160*/  LOP3.LUT R2, R60, 0xffff, RZ, 0xc0, !PT ;  /* 0x0000ffff3c027812 */ /* 0x000fc400078ec0ff */
[----:B------:R-:W-:Y:S01]  /*5170*/  LOP3.LUT R3, R62, 0xffff, RZ, 0xc0, !PT ;  /* 0x0000ffff3e037812 */ /* 0x000fe200078ec0ff */
[----:B------:R-:W-:Y:S01]  /*5180*/  STS.U8 [R5+UR4], R60 ;  /* 0x0000003c05007988 */ /* 0x000fe20008000004 */
[----:B------:R-:W-:Y:S02]  /*5190*/  LEA.HI R7, R0, R7, RZ, 0x1c ;  /* 0x0000000700077211 */ /* 0x000fe400078fe0ff */
[----:B------:R-:W-:Y:S02]  /*51a0*/  LOP3.LUT R0, R6, 0x40, R65, 0x78, !PT ;  /* 0x0000004006007812 */ /* 0x000fe400078e7841 */
[----:B------:R-:W-:Y:S02]  /*51b0*/  SHF.R.U32.HI R2, RZ, 0x8, R2 ;  /* 0x00000008ff027819 */ /* 0x000fe40000011602 */
[----:B------:R-:W-:Y:S01]  /*51c0*/  LOP3.LUT R6, R5, 0x40, RZ, 0x3c, !PT ;  /* 0x0000004005067812 */ /* 0x000fe200078e3cff */
[----:B------:R-:W-:Y:S01]  /*51d0*/  IMAD.IADD R7, R0, 0x1, R7 ;  /* 0x0000000100077824 */ /* 0x000fe200078e0207 */
[----:B------:R-:W-:Y:S01]  /*51e0*/  SHF.R.U32.HI R3, RZ, 0x8, R3 ;  /* 0x00000008ff037819 */ /* 0x000fe20000011603 */
[----:B------:R-:W-:Y:S01]  /*51f0*/  STS.U8 [R5+UR4+0x20], R2 ;  /* 0x0000200205007988 */ /* 0x000fe20008000004 */
[----:B------:R-:W-:-:S02]  /*5200*/  LOP3.LUT R0, R4, R9, RZ, 0xfc, !PT ;  /* 0x0000000904007212 */ /* 0x000fc400078efcff */
[----:B---3--:R-:W-:Y:S01]  /*5210*/  ISETP.GE.AND P0, PT, R64, UR14, PT ;  /* 0x0000000e40007c0c */ /* 0x008fe2000bf06270 */
[----:B------:R-:W-:Y:S01]  /*5220*/  STS.U8 [R6+UR4+0x80], R62 ;  /* 0x0000803e06007988 */ /* 0x000fe20008000004 */
[----:B------:R-:W-:Y:S02]  /*5230*/  LOP3.LUT R4, R4, 0x8, R9, 0xfe, !PT ;  /* 0x0000000804047812 */ /* 0x000fe400078efe09 */
[----:B------:R-:W-:Y:S01]  /*5240*/  ISETP.LT.AND P1, PT, R0, UR15, !P0 ;  /* 0x0000000f00007c0c */ /* 0x000fe2000c721270 */
[----:B------:R4:W-:Y:S01]  /*5250*/  STS.U8 [R6+UR4+0xa0], R3 ;  /* 0x0000a00306007988 */ /* 0x0009e20008000004 */
[----:B------:R-:W0:Y:S01]  /*5260*/  LDCU UR4, c[0x0][0x3b4] ;  /* 0x00007680ff0477ac */ /* 0x000e220008000800 */
[----:B------:R-:W-:Y:S01]  /*5270*/  BAR.SYNC.DEFER_BLOCKING 0x0 ;  /* 0x0000000000007b1d */ /* 0x000fe20000010000 */
[----:B------:R-:W-:Y:S01]  /*5280*/  ISETP.LT.AND P0, PT, R4, UR15, !P0 ;  /* 0x0000000f04007c0c */ /* 0x000fe2000c701270 */
[----:B----4-:R-:W-:Y:S02]  /*5290*/  IMAD R3, R0, UR5, RZ ;  /* 0x0000000500037c24 */ /* 0x010fe4000f8e02ff */
[----:B------:R-:W-:-:S02]  /*52a0*/  IMAD R0, R4, UR5, RZ ;  /* 0x0000000504007c24 */ /* 0x000fc4000f8e02ff */
[----:B0-----:R-:W-:-:S05]  /*52b0*/  IMAD R2, R64, UR4, RZ ;  /* 0x0000000440027c24 */ /* 0x001fca000f8e02ff */
[C---:B------:R-:W-:Y:S01]  /*52c0*/  IADD3 R5, P2, PT, R2.reuse, UR12, RZ ;  /* 0x0000000c02057c10 */ /* 0x040fe2000ff5e0ff */
[----:B------:R-:W0:Y:S03]  /*52d0*/  LDS.U16 R7, [R7] ;  /* 0x0000000007077984 */ /* 0x000e260000000400 */
[----:B------:R-:W-:Y:S02]  /*52e0*/  LEA.HI.X.SX32 R6, R2, UR13, 0x1, P2 ;  /* 0x0000000d02067c11 */ /* 0x000fe400090f0eff */
[CC--:B------:R-:W-:Y:S02]  /*52f0*/  IADD3 R2, P2, PT, R3.reuse, R5.reuse, RZ ;  /* 0x0000000503027210 */ /* 0x0c0fe40007f5e0ff */
[----:B------:R-:W-:Y:S02]  /*5300*/  IADD3 R4, P3, PT, R0, R5, RZ ;  /* 0x0000000500047210 */ /* 0x000fe40007f7e0ff */
[----:B------:R-:W-:-:S02]  /*5310*/  LEA.HI.X.SX32 R3, R3, R6, 0x1, P2 ;  /* 0x0000000603037211 */ /* 0x000fc400010f0eff */
[----:B------:R-:W-:Y:S02]  /*5320*/  LEA.HI.X.SX32 R5, R0, R6, 0x1, P3 ;  /* 0x0000000600057211 */ /* 0x000fe400018f0eff */
[----:B0-----:R-:W-:-:S05]  /*5330*/  PRMT R9, R7, 0x7770, RZ ;  /* 0x0000777007097816 */ /* 0x001fca00000000ff */
[----:B------:R0:W-:Y:S01]  /*5340*/  @P1 STG.E.U8 desc[UR8][R2.64], R9 ;  /* 0x0000000902001986 */ /* 0x0001e2000c101108 */
[----:B------:R-:W-:Y:S05]  /*5350*/  @!P0 EXIT ;  /* 0x000000000000894d */ /* 0x000fea0003800000 */
[----:B------:R-:W-:-:S05]  /*5360*/  PRMT R7, R7, 0x7771, RZ ;  /* 0x0000777107077816 */ /* 0x000fca00000000ff */
[----:B------:R-:W-:Y:S01]  /*5370*/  STG.E.U8 desc[UR8][R4.64], R7 ;  /* 0x0000000704007986 */ /* 0x000fe2000c101108 */
[----:B------:R-:W-:Y:S05]  /*5380*/  EXIT ;  /* 0x000000000000794d */ /* 0x000fea0003800000 */
.L_x_2:
[----:B------:R-:W-:-:S00]  /*5390*/  BRA `(.L_x_2) ;  /* 0xfffffffc00fc7947 */ /* 0x000fc0000383ffff */
[----:B------:R-:W-:-:S00]  /*53a0*/  NOP ;  /* 0x0000000000007918 */ /* 0x000fc00000000000 */
        /* <DEDUP_REMOVED lines=13> */
.L_x_3:


//--------------------- .nv.shared.matmul_kernel  --------------------------
	.section	.nv.shared.matmul_kernel,"aw",@nobits
	.sectionflags	@""
	.align	16
	.zero		1024


//--------------------- .nv.shared.reserved.0     --------------------------
	.section	.nv.shared.reserved.0,"aw",@nobits
	.weak		__nv_reservedSMEM_offset_0_alias
	.size		__nv_reservedSMEM_offset_0_alias, 0, 64
	.other		__nv_reservedSMEM_offset_0_alias,@"STO_CUDA_RESERVED_SHARED STV_DEFAULT"
__nv_reservedSMEM_offset_0_alias:
	.zero		0
	.zero		64


//--------------------- .nv.constant0.matmul_kernel --------------------------
	.section	.nv.constant0.matmul_kernel,"a",@progbits
	.sectionflags	@""
	.align	4
.nv.constant0.matmul_kernel:
	.zero		976


//--------------------- SYMBOLS --------------------------

	.type		.nv.reservedSmem.offset0,@object
	.size		.nv.reservedSmem.offset0,0x4
	.type		.nv.reservedSmem.cap,@object
	.size		.nv.reservedSmem.cap,0x4
